// auto-generated by cutlass_sweep.gemm — config: {"arch": "sm_90", "cluster_m": 1, "cluster_n": 1, "cublas_kernel_name": "sm90_xmma_gemm_f32f32_tf32f32_f32_nn_n_tilesize256x64x32_warpgroupsize1x1x1_execute_segment_k_off_kernel__5x_cublas", "dtype": "fp32", "dtype_b": "fp32", "dtype_c_cpp": "cutlass::tfloat32_t", "layout": "nn", "stages": 0, "tile_k": 32, "tile_m": 256, "tile_n": 64}
#include "cutlass/cutlass.h"
#include "cutlass/gemm/collective/collective_builder.hpp"
#include "cutlass/gemm/device/gemm_universal_adapter.h"
#include "cutlass/gemm/kernel/gemm_universal.hpp"
#include "cutlass/epilogue/collective/collective_builder.hpp"

using ElemA = float;
using ElemB = float;
using ElemCD = cutlass::tfloat32_t;
using Acc  = float;
using TileShape    = cute::Shape<cute::_256, cute::_64, cute::_32>;
using ClusterShape = cute::Shape<cute::_1, cute::_1, cute::_1>;

using CollectiveEpilogue = typename cutlass::epilogue::collective::CollectiveBuilder<
    cutlass::arch::Sm90, cutlass::arch::OpClassTensorOp,
    TileShape, ClusterShape,
    cutlass::epilogue::collective::EpilogueTileAuto,
    Acc, Acc,
    ElemCD, cutlass::layout::RowMajor, 128 / cutlass::sizeof_bits<ElemCD>::value,
    ElemCD, cutlass::layout::RowMajor, 128 / cutlass::sizeof_bits<ElemCD>::value,
    cutlass::epilogue::collective::EpilogueScheduleAuto
  >::CollectiveOp;

using CollectiveMainloop = typename cutlass::gemm::collective::CollectiveBuilder<
    cutlass::arch::Sm90, cutlass::arch::OpClassTensorOp,
    ElemA, cutlass::layout::RowMajor, 128 / cutlass::sizeof_bits<ElemA>::value,
    ElemB, cutlass::layout::RowMajor, 128 / cutlass::sizeof_bits<ElemB>::value,
    Acc,
    TileShape, ClusterShape,
    cutlass::gemm::collective::StageCountAutoCarveout<static_cast<int>(sizeof(typename CollectiveEpilogue::SharedStorage))>,
    cutlass::gemm::collective::KernelScheduleAuto
  >::CollectiveOp;

using GemmKernel = cutlass::gemm::kernel::GemmUniversal<
    cute::Shape<int,int,int,int>,
    CollectiveMainloop,
    CollectiveEpilogue
>;
using Gemm = cutlass::gemm::device::GemmUniversalAdapter<GemmKernel>;

// Force the device kernel symbol into the cubin without needing a host main.
auto* _anchor = &cutlass::device_kernel<GemmKernel>;


// ===== COMPILED SASS (sm_90a) =====

	.target	sm_90a

	.elftype	@"ET_EXEC"


//--------------------- .note.nv.tkinfo           --------------------------
	.section	.note.nv.tkinfo,"",@"SHT_NOTE"
	.sectionflags	@"SHF_NOTE_NV_TKINFO"
	.tkinfo
        /*0018*/ 	.word	0x00000002
        /*0030*/ 	.string	""
        /*0030*/ 	.string	"ptxas"
        /*0030*/ 	.string	"Cuda compilation tools, release 13.0, V13.0.88"
        /*0030*/ 	.string	"Build cuda_13.0.r13.0/compiler.36424714_0"
        /*0030*/ 	.string	"-arch sm_90a -m 64 "



//--------------------- .note.nv.cuinfo           --------------------------
	.section	.note.nv.cuinfo,"",@"SHT_NOTE"
	.sectionflags	@"SHF_NOTE_NV_CUINFO"
        /*0018*/ 	.short	0x0002
        /*001a*/ 	.short	0x005a
        /*001c*/ 	.short	0x0082
	.zero		2


//--------------------- .nv.info                  --------------------------
	.section	.nv.info,"",@"SHT_CUDA_INFO"
	.align	4


	//----- nvinfo : EIATTR_REGCOUNT
	.align		4
        /*0000*/ 	.byte	0x04, 0x2f
        /*0002*/ 	.short	(.L_16 - .L_15)
	.align		4
.L_15:
        /*0004*/ 	.word	index@(_ZN7cutlass13device_kernelINS_4gemm6kernel13GemmUniversalIN4cute5tupleIJiiiiEEENS1_10collective13CollectiveMmaINS1_39MainloopSm90TmaGmmaRmemAWarpSpecializedILi5ENS5_IJNS4_1CILi1EEESB_SB_EEENS1_35KernelTmaWarpSpecializedCooperativeEEENS5_IJNSA_ILi256EEENSA_ILi64EEENSA_ILi32EEEEEEfNS5_IJlSB_lEEEfNS5_IJSB_llEEENS4_8TiledMMAINS4_8MMA_AtomIJNS4_4SM904GMMA29MMA_64x64x8_F32TF32TF32_RS_TNILNSO_7ScaleInE1ELSQ_1EEEEEENS4_6LayoutINS5_IJNSA_ILi2EEESB_SB_EEENS5_IJSB_NSA_ILi0EEESW_EEEEENS5_IJNS4_10UnderscoreESZ_SZ_EEEEENS4_13SM90_TMA_LOADENS4_14ComposedLayoutINS4_7SwizzleILi3ELi4ELi3EEENS4_18smem_ptr_flag_bitsILi32EEENST_INS5_IJNSA_ILi8EEESH_EEENS5_IJSH_SB_EEEEEEEvNS4_8identityES12_NS13_INS14_ILi1ELi4ELi3EEES17_NST_INS5_IJS18_S18_EEENS5_IJSB_S18_EEEEEEENS4_9Copy_AtomIJNS4_39AutoVectorizingCopyWithAssumedAlignmentILi128EEEfEEES1D_EENS_8epilogue10collective6detail29Sm90TmaWarpSpecializedAdapterINS1P_15DefaultEpilogueINS_10tfloat32_tESJ_SJ_NS1O_6thread17LinearCombinationIS1T_Li1EffLNS1U_9ScaleType4KindE0ELNS_15FloatRoundStyleE2ES1T_EENS1_15EpilogueDefaultEEEEEvvEEEEvNT_6ParamsE)
        /*0008*/ 	.word	0x000000a8


	//----- nvinfo : EIATTR_FRAME_SIZE
	.align		4
.L_16:
        /*000c*/ 	.byte	0x04, 0x11
        /*000e*/ 	.short	(.L_18 - .L_17)
	.align		4
.L_17:
        /*0010*/ 	.word	index@(_ZN7cutlass13device_kernelINS_4gemm6kernel13GemmUniversalIN4cute5tupleIJiiiiEEENS1_10collective13CollectiveMmaINS1_39MainloopSm90TmaGmmaRmemAWarpSpecializedILi5ENS5_IJNS4_1CILi1EEESB_SB_EEENS1_35KernelTmaWarpSpecializedCooperativeEEENS5_IJNSA_ILi256EEENSA_ILi64EEENSA_ILi32EEEEEEfNS5_IJlSB_lEEEfNS5_IJSB_llEEENS4_8TiledMMAINS4_8MMA_AtomIJNS4_4SM904GMMA29MMA_64x64x8_F32TF32TF32_RS_TNILNSO_7ScaleInE1ELSQ_1EEEEEENS4_6LayoutINS5_IJNSA_ILi2EEESB_SB_EEENS5_IJSB_NSA_ILi0EEESW_EEEEENS5_IJNS4_10UnderscoreESZ_SZ_EEEEENS4_13SM90_TMA_LOADENS4_14ComposedLayoutINS4_7SwizzleILi3ELi4ELi3EEENS4_18smem_ptr_flag_bitsILi32EEENST_INS5_IJNSA_ILi8EEESH_EEENS5_IJSH_SB_EEEEEEEvNS4_8identityES12_NS13_INS14_ILi1ELi4ELi3EEES17_NST_INS5_IJS18_S18_EEENS5_IJSB_S18_EEEEEEENS4_9Copy_AtomIJNS4_39AutoVectorizingCopyWithAssumedAlignmentILi128EEEfEEES1D_EENS_8epilogue10collective6detail29Sm90TmaWarpSpecializedAdapterINS1P_15DefaultEpilogueINS_10tfloat32_tESJ_SJ_NS1O_6thread17LinearCombinationIS1T_Li1EffLNS1U_9ScaleType4KindE0ELNS_15FloatRoundStyleE2ES1T_EENS1_15EpilogueDefaultEEEEEvvEEEEvNT_6ParamsE)
        /*0014*/ 	.word	0x00000048


	//----- nvinfo : EIATTR_MIN_STACK_SIZE
	.align		4
.L_18:
        /*0018*/ 	.byte	0x04, 0x12
        /*001a*/ 	.short	(.L_20 - .L_19)
	.align		4
.L_19:
        /*001c*/ 	.word	index@(_ZN7cutlass13device_kernelINS_4gemm6kernel13GemmUniversalIN4cute5tupleIJiiiiEEENS1_10collective13CollectiveMmaINS1_39MainloopSm90TmaGmmaRmemAWarpSpecializedILi5ENS5_IJNS4_1CILi1EEESB_SB_EEENS1_35KernelTmaWarpSpecializedCooperativeEEENS5_IJNSA_ILi256EEENSA_ILi64EEENSA_ILi32EEEEEEfNS5_IJlSB_lEEEfNS5_IJSB_llEEENS4_8TiledMMAINS4_8MMA_AtomIJNS4_4SM904GMMA29MMA_64x64x8_F32TF32TF32_RS_TNILNSO_7ScaleInE1ELSQ_1EEEEEENS4_6LayoutINS5_IJNSA_ILi2EEESB_SB_EEENS5_IJSB_NSA_ILi0EEESW_EEEEENS5_IJNS4_10UnderscoreESZ_SZ_EEEEENS4_13SM90_TMA_LOADENS4_14ComposedLayoutINS4_7SwizzleILi3ELi4ELi3EEENS4_18smem_ptr_flag_bitsILi32EEENST_INS5_IJNSA_ILi8EEESH_EEENS5_IJSH_SB_EEEEEEEvNS4_8identityES12_NS13_INS14_ILi1ELi4ELi3EEES17_NST_INS5_IJS18_S18_EEENS5_IJSB_S18_EEEEEEENS4_9Copy_AtomIJNS4_39AutoVectorizingCopyWithAssumedAlignmentILi128EEEfEEES1D_EENS_8epilogue10collective6detail29Sm90TmaWarpSpecializedAdapterINS1P_15DefaultEpilogueINS_10tfloat32_tESJ_SJ_NS1O_6thread17LinearCombinationIS1T_Li1EffLNS1U_9ScaleType4KindE0ELNS_15FloatRoundStyleE2ES1T_EENS1_15EpilogueDefaultEEEEEvvEEEEvNT_6ParamsE)
        /*0020*/ 	.word	0x00000048
.L_20:


//--------------------- .nv.compat                --------------------------
	.section	.nv.compat,"",@"SHT_CUDA_COMPAT_INFO"
	.align	4
        /*0000*/ 	.byte	0x02, 0x09, 0x01, 0x00, 0x02, 0x02, 0x04, 0x00, 0x02, 0x05, 0x05, 0x00, 0x03, 0x07, 0x01, 0x01
        /*0010*/ 	.byte	0x02, 0x03, 0x01, 0x00, 0x02, 0x06, 0x01, 0x00, 0x04, 0x0b, 0x08, 0x00, 0x00, 0x00, 0x00, 0x00
        /*0020*/ 	.byte	0x00, 0x00, 0x00, 0x00


//--------------------- .nv.info._ZN7cutlass13device_kernelINS_4gemm6kernel13GemmUniversalIN4cute5tupleIJiiiiEEENS1_10collective13CollectiveMmaINS1_39MainloopSm90TmaGmmaRmemAWarpSpecializedILi5ENS5_IJNS4_1CILi1EEESB_SB_EEENS1_35KernelTmaWarpSpecializedCooperativeEEENS5_IJNSA_ILi256EEENSA_ILi64EEENSA_ILi32EEEEEEfNS5_IJlSB_lEEEfNS5_IJSB_llEEENS4_8TiledMMAINS4_8MMA_AtomIJNS4_4SM904GMMA29MMA_64x64x8_F32TF32TF32_RS_TNILNSO_7ScaleInE1ELSQ_1EEEEEENS4_6LayoutINS5_IJNSA_ILi2EEESB_SB_EEENS5_IJSB_NSA_ILi0EEESW_EEEEENS5_IJNS4_10UnderscoreESZ_SZ_EEEEENS4_13SM90_TMA_LOADENS4_14ComposedLayoutINS4_7SwizzleILi3ELi4ELi3EEENS4_18smem_ptr_flag_bitsILi32EEENST_INS5_IJNSA_ILi8EEESH_EEENS5_IJSH_SB_EEEEEEEvNS4_8identityES12_NS13_INS14_ILi1ELi4ELi3EEES17_NST_INS5_IJS18_S18_EEENS5_IJSB_S18_EEEEEEENS4_9Copy_AtomIJNS4_39AutoVectorizingCopyWithAssumedAlignmentILi128EEEfEEES1D_EENS_8epilogue10collective6detail29Sm90TmaWarpSpecializedAdapterINS1P_15DefaultEpilogueINS_10tfloat32_tESJ_SJ_NS1O_6thread17LinearCombinationIS1T_Li1EffLNS1U_9ScaleType4KindE0ELNS_15FloatRoundStyleE2ES1T_EENS1_15EpilogueDefaultEEEEEvvEEEEvNT_6ParamsE --------------------------
	.section	.nv.info._ZN7cutlass13device_kernelINS_4gemm6kernel13GemmUniversalIN4cute5tupleIJiiiiEEENS1_10collective13CollectiveMmaINS1_39MainloopSm90TmaGmmaRmemAWarpSpecializedILi5ENS5_IJNS4_1CILi1EEESB_SB_EEENS1_35KernelTmaWarpSpecializedCooperativeEEENS5_IJNSA_ILi256EEENSA_ILi64EEENSA_ILi32EEEEEEfNS5_IJlSB_lEEEfNS5_IJSB_llEEENS4_8TiledMMAINS4_8MMA_AtomIJNS4_4SM904GMMA29MMA_64x64x8_F32TF32TF32_RS_TNILNSO_7ScaleInE1ELSQ_1EEEEEENS4_6LayoutINS5_IJNSA_ILi2EEESB_SB_EEENS5_IJSB_NSA_ILi0EEESW_EEEEENS5_IJNS4_10UnderscoreESZ_SZ_EEEEENS4_13SM90_TMA_LOADENS4_14ComposedLayoutINS4_7SwizzleILi3ELi4ELi3EEENS4_18smem_ptr_flag_bitsILi32EEENST_INS5_IJNSA_ILi8EEESH_EEENS5_IJSH_SB_EEEEEEEvNS4_8identityES12_NS13_INS14_ILi1ELi4ELi3EEES17_NST_INS5_IJS18_S18_EEENS5_IJSB_S18_EEEEEEENS4_9Copy_AtomIJNS4_39AutoVectorizingCopyWithAssumedAlignmentILi128EEEfEEES1D_EENS_8epilogue10collective6detail29Sm90TmaWarpSpecializedAdapterINS1P_15DefaultEpilogueINS_10tfloat32_tESJ_SJ_NS1O_6thread17LinearCombinationIS1T_Li1EffLNS1U_9ScaleType4KindE0ELNS_15FloatRoundStyleE2ES1T_EENS1_15EpilogueDefaultEEEEEvvEEEEvNT_6ParamsE,"",@"SHT_CUDA_INFO"
	.sectionflags	@""
	.align	4


	//----- nvinfo : EIATTR_CUDA_API_VERSION
	.align		4
        /*0000*/ 	.byte	0x04, 0x37
        /*0002*/ 	.short	(.L_22 - .L_21)
.L_21:
        /*0004*/ 	.word	0x00000082


	//----- nvinfo : EIATTR_KPARAM_INFO
	.align		4
.L_22:
        /*0008*/ 	.byte	0x04, 0x17
        /*000a*/ 	.short	(.L_24 - .L_23)
.L_23:
        /*000c*/ 	.word	0x00000000
        /*0010*/ 	.short	0x0000
        /*0012*/ 	.short	0x0070
        /*0014*/ 	.byte	0x00, 0xf0, 0x01, 0x10


	//----- nvinfo : EIATTR_SPARSE_MMA_MASK
	.align		4
.L_24:
        /*0018*/ 	.byte	0x03, 0x50
        /*001a*/ 	.short	0x0000


	//----- nvinfo : EIATTR_MAXREG_COUNT
	.align		4
        /*001c*/ 	.byte	0x03, 0x1b
        /*001e*/ 	.short	0x00a8


	//----- nvinfo : EIATTR_NUM_BARRIERS
	.align		4
        /*0020*/ 	.byte	0x02, 0x4c
        /*0022*/ 	.byte	0x01
	.zero		1


	//----- nvinfo : EIATTR_EXTERNS
	.align		4
        /*0024*/ 	.byte	0x04, 0x0f
        /*0026*/ 	.short	(.L_26 - .L_25)


	//   ....[0]....
	.align		4
.L_25:
        /*0028*/ 	.word	index@(__assertfail)


	//----- nvinfo : EIATTR_ANNOTATIONS
	.align		4
.L_26:
        /*002c*/ 	.byte	0x04, 0x55
        /*002e*/ 	.short	(.L_28 - .L_27)


	//   ....[0]....
.L_27:
        /*0030*/ 	.word	0x00000001
        /*0034*/ 	.byte	0xf0, 0x02, 0x00, 0x00, 0x01, 0x00, 0x00, 0x00, 0xf0, 0x04, 0x00, 0x00, 0x01, 0x00, 0x00, 0x00
        /* <DEDUP_REMOVED lines=35> */
        /*0274*/ 	.byte	0x20, 0xa1, 0x00, 0x00


	//----- nvinfo : EIATTR_MERCURY_ISA_VERSION
	.align		4
.L_28:
        /*0278*/ 	.byte	0x03, 0x5f
        /*027a*/ 	.short	0x0101


	//----- nvinfo : EIATTR_INT_WARP_WIDE_INSTR_OFFSETS
	.align		4
        /*027c*/ 	.byte	0x04, 0x31
        /*027e*/ 	.short	(.L_30 - .L_29)


	//   ....[0]....
.L_29:
        /*0280*/ 	.word	0x000003f0


	//   ....[1]....
        /*0284*/ 	.word	0x00000400


	//   ....[2]....
        /*0288*/ 	.word	0x00000480


	//----- nvinfo : EIATTR_COOP_GROUP_MASK_REGIDS
	.align		4
.L_30:
        /*028c*/ 	.byte	0x04, 0x29
        /*028e*/ 	.short	(.L_32 - .L_31)


	//   ....[0]....
.L_31:
        /*0290*/ 	.word	0xffffffff


	//   ....[1]....
        /*0294*/ 	.word	0xffffffff


	//   ....[2]....
        /*0298*/ 	.word	0xffffffff


	//   ....[3]....
        /*029c*/ 	.word	0xffffffff


	//   ....[4]....
        /*02a0*/ 	.word	0x0500000f


	//----- nvinfo : EIATTR_COOP_GROUP_INSTR_OFFSETS
	.align		4
.L_32:
        /*02a4*/ 	.byte	0x04, 0x28
        /*02a6*/ 	.short	(.L_34 - .L_33)


	//   ....[0]....
.L_33:
        /*02a8*/ 	.word	0x00000070


	//   ....[1]....
        /*02ac*/ 	.word	0x00000080


	//   ....[2]....
        /*02b0*/ 	.word	0x00000140


	//   ....[3]....
        /*02b4*/ 	.word	0x00000330


	//   ....[4]....
        /*02b8*/ 	.word	0x0000a470


	//----- nvinfo : EIATTR_REG_RECONFIG
	.align		4
.L_34:
        /*02bc*/ 	.byte	0x01, 0x54
	.zero		2


	//----- nvinfo : EIATTR_SYSCALL_OFFSETS
	.align		4
        /*02c0*/ 	.byte	0x04, 0x46
        /*02c2*/ 	.short	(.L_36 - .L_35)


	//   ....[0]....
.L_35:
        /*02c4*/ 	.word	0x00001170


	//   ....[1]....
        /*02c8*/ 	.word	0x000012a0


	//   ....[2]....
        /*02cc*/ 	.word	0x00001390


	//   ....[3]....
        /*02d0*/ 	.word	0x00008940


	//   ....[4]....
        /*02d4*/ 	.word	0x00008a70


	//----- nvinfo : EIATTR_MBARRIER_INSTR_OFFSETS
	.align		4
.L_36:
        /*02d8*/ 	.byte	0x04, 0x39
        /*02da*/ 	.short	(.L_38 - .L_37)


	//   ....[0]....
.L_37:
        /*02dc*/ 	.word	0x00000240
        /*02e0*/ 	.word	0x000000ff
        /*02e4*/ 	.word	0x00000000
        /*02e8*/ 	.short	0x0100
        /*02ea*/ 	.byte	0x08
	.zero		1


	//   ....[1]....
        /*02ec*/ 	.word	0x00000250
        /*02f0*/ 	.word	0x000000ff
        /*02f4*/ 	.word	0x00000028
        /*02f8*/ 	.short	0x0100
        /*02fa*/ 	.byte	0x08
	.zero		1


	//   ....[2]....
        /*02fc*/ 	.word	0x00000260
        /*0300*/ 	.word	0x000000ff
        /*0304*/ 	.word	0x00000008
        /*0308*/ 	.short	0x0100
        /*030a*/ 	.byte	0x08
	.zero		1


	//   ....[3]....
        /*030c*/ 	.word	0x00000270
        /*0310*/ 	.word	0x000000ff
        /*0314*/ 	.word	0x00000030
        /*0318*/ 	.short	0x0100
        /*031a*/ 	.byte	0x08
	.zero		1


	//   ....[4]....
        /*031c*/ 	.word	0x00000280
        /*0320*/ 	.word	0x000000ff
        /*0324*/ 	.word	0x00000010
        /*0328*/ 	.short	0x0100
        /*032a*/ 	.byte	0x08
	.zero		1


	//   ....[5]....
        /*032c*/ 	.word	0x00000290
        /*0330*/ 	.word	0x000000ff
        /*0334*/ 	.word	0x00000038
        /*0338*/ 	.short	0x0100
        /*033a*/ 	.byte	0x08
	.zero		1


	//   ....[6]....
        /*033c*/ 	.word	0x000002a0
        /*0340*/ 	.word	0x000000ff
        /*0344*/ 	.word	0x00000018
        /*0348*/ 	.short	0x0100
        /*034a*/ 	.byte	0x08
	.zero		1


	//   ....[7]....
        /*034c*/ 	.word	0x000002b0
        /*0350*/ 	.word	0x000000ff
        /*0354*/ 	.word	0x00000040
        /*0358*/ 	.short	0x0100
        /*035a*/ 	.byte	0x08
	.zero		1


	//   ....[8]....
        /*035c*/ 	.word	0x000002c0
        /*0360*/ 	.word	0x000000ff
        /*0364*/ 	.word	0x00000020
        /*0368*/ 	.short	0x0100
        /*036a*/ 	.byte	0x08
	.zero		1


	//   ....[9]....
        /*036c*/ 	.word	0x000002d0
        /*0370*/ 	.word	0x000000ff
        /*0374*/ 	.word	0x00000048
        /*0378*/ 	.short	0x0100
        /*037a*/ 	.byte	0x08
	.zero		1


	//   ....[10]....
        /*037c*/ 	.word	0x000004a0
        /*0380*/ 	.word	0x000000ff
        /*0384*/ 	.word	0x00000060
        /*0388*/ 	.short	0x0100
        /*038a*/ 	.byte	0x06
	.zero		1


	//   ....[11]....
        /*038c*/ 	.word	0x000004b0
        /*0390*/ 	.word	0x000000ff
        /*0394*/ 	.word	0x00000068
        /*0398*/ 	.short	0x0100
        /*039a*/ 	.byte	0x06
	.zero		1


	//   ....[12]....
        /*039c*/ 	.word	0x00001460
        /*03a0*/ 	.word	0x00000003
        /*03a4*/ 	.word	0x00000000
        /*03a8*/ 	.short	0x010a
        /*03aa*/ 	.byte	0x3f
	.zero		1


	//   ....[13]....
        /*03ac*/ 	.word	0x000014a0
        /*03b0*/ 	.word	0x00000003
        /*03b4*/ 	.word	0x00000000
        /*03b8*/ 	.short	0x010a
        /*03ba*/ 	.byte	0x3f
	.zero		1


	//   ....[14]....
        /*03bc*/ 	.word	0x000016b0
        /*03c0*/ 	.word	0x00000002
        /*03c4*/ 	.word	0x00000000
        /*03c8*/ 	.short	0x010a
        /*03ca*/ 	.byte	0x3f
	.zero		1


	//   ....[15]....
        /*03cc*/ 	.word	0x00001bd0
        /*03d0*/ 	.word	0x00000002
        /*03d4*/ 	.word	0x00000000
        /*03d8*/ 	.short	0x010a
        /*03da*/ 	.byte	0x3f
	.zero		1


	//   ....[16]....
        /*03dc*/ 	.word	0x00001e90
        /*03e0*/ 	.word	0x0000000c
        /*03e4*/ 	.word	0x00000000
        /*03e8*/ 	.short	0x010a
        /*03ea*/ 	.byte	0x3f
	.zero		1


	//   ....[17]....
        /*03ec*/ 	.word	0x000021a0
        /*03f0*/ 	.word	0x000000ff
        /*03f4*/ 	.word	0x00000000
        /*03f8*/ 	.short	0x0101
        /*03fa*/ 	.byte	0x06
	.zero		1


	//   ....[18]....
        /*03fc*/ 	.word	0x00002390
        /*0400*/ 	.word	0x0000000c
        /*0404*/ 	.word	0x00000000
        /*0408*/ 	.short	0x010a
        /*040a*/ 	.byte	0x3f
	.zero		1


	//   ....[19]....
        /*040c*/ 	.word	0x00002880
        /*0410*/ 	.word	0x000000ff
        /*0414*/ 	.word	0x00000000
        /*0418*/ 	.short	0x0101
        /*041a*/ 	.byte	0x04
	.zero		1


	//   ....[20]....
        /*041c*/ 	.word	0x00002ba0
        /*0420*/ 	.word	0x000000ff
        /*0424*/ 	.word	0x00000000
        /*0428*/ 	.short	0x0101
        /*042a*/ 	.byte	0x06
	.zero		1


	//   ....[21]....
        /*042c*/ 	.word	0x00008d70
        /*0430*/ 	.word	0x00000024
        /*0434*/ 	.word	0x00000028
        /*0438*/ 	.short	0x010a
        /*043a*/ 	.byte	0x3f
	.zero		1


	//   ....[22]....
        /*043c*/ 	.word	0x000099b0
        /*0440*/ 	.word	0x00000000
        /*0444*/ 	.word	0x00000068
        /*0448*/ 	.short	0x0101
        /*044a*/ 	.byte	0x3f
	.zero		1


	//   ....[23]....
        /*044c*/ 	.word	0x0000a1b0
        /*0450*/ 	.word	0x00000007
        /*0454*/ 	.word	0x00000000
        /*0458*/ 	.short	0x010a
        /*045a*/ 	.byte	0x3f
	.zero		1


	//   ....[24]....
        /*045c*/ 	.word	0x0000a220
        /*0460*/ 	.word	0x00000008
        /*0464*/ 	.word	0x00000000
        /*0468*/ 	.short	0x010a
        /*046a*/ 	.byte	0x3f
	.zero		1


	//   ....[25]....
        /*046c*/ 	.word	0x0000a2b0
        /*0470*/ 	.word	0x00000009
        /*0474*/ 	.word	0x00000000
        /*0478*/ 	.short	0x010a
        /*047a*/ 	.byte	0x3f
	.zero		1


	//   ....[26]....
        /*047c*/ 	.word	0x0000a340
        /*0480*/ 	.word	0x00000006
        /*0484*/ 	.word	0x00000000
        /*0488*/ 	.short	0x010a
        /*048a*/ 	.byte	0x3f
	.zero		1


	//   ....[27]....
        /*048c*/ 	.word	0x0000a3d0
        /*0490*/ 	.word	0x00000003
        /*0494*/ 	.word	0x00000000
        /*0498*/ 	.short	0x010a
        /*049a*/ 	.byte	0x3f
	.zero		1


	//   ....[28]....
        /*049c*/ 	.word	0x0000a4a0
        /*04a0*/ 	.word	0x00000003
        /*04a4*/ 	.word	0x00000000
        /*04a8*/ 	.short	0x010a
        /*04aa*/ 	.byte	0x3f
	.zero		1


	//   ....[29]....
        /*04ac*/ 	.word	0x0000a4f0
        /*04b0*/ 	.word	0x00000002
        /*04b4*/ 	.word	0x00000000
        /*04b8*/ 	.short	0x010a
        /*04ba*/ 	.byte	0x3f
	.zero		1


	//   ....[30]....
        /*04bc*/ 	.word	0x0000a540
        /*04c0*/ 	.word	0x0000000c
        /*04c4*/ 	.word	0x00000000
        /*04c8*/ 	.short	0x010a
        /*04ca*/ 	.byte	0x3f
	.zero		1


	//   ....[31]....
        /*04cc*/ 	.word	0x0000a610
        /*04d0*/ 	.word	0x00000024
        /*04d4*/ 	.word	0x00000028
        /*04d8*/ 	.short	0x010a
        /*04da*/ 	.byte	0x3f
	.zero		1


	//   ....[32]....
        /*04dc*/ 	.word	0x0000a6e0
        /*04e0*/ 	.word	0x00000007
        /*04e4*/ 	.word	0x00000000
        /*04e8*/ 	.short	0x010a
        /*04ea*/ 	.byte	0x3f
	.zero		1


	//   ....[33]....
        /*04ec*/ 	.word	0x0000a730
        /*04f0*/ 	.word	0x00000008
        /*04f4*/ 	.word	0x00000000
        /*04f8*/ 	.short	0x010a
        /*04fa*/ 	.byte	0x3f
	.zero		1


	//   ....[34]....
        /*04fc*/ 	.word	0x0000a780
        /*0500*/ 	.word	0x00000009
        /*0504*/ 	.word	0x00000000
        /*0508*/ 	.short	0x010a
        /*050a*/ 	.byte	0x3f
	.zero		1


	//   ....[35]....
        /*050c*/ 	.word	0x0000a7d0
        /*0510*/ 	.word	0x00000006
        /*0514*/ 	.word	0x00000000
        /*0518*/ 	.short	0x010a
        /*051a*/ 	.byte	0x3f
	.zero		1


	//----- nvinfo : EIATTR_NUM_MBARRIERS
	.align		4
.L_38:
        /*051c*/ 	.byte	0x03, 0x38
        /*051e*/ 	.short	0x000c


	//----- nvinfo : EIATTR_EXIT_INSTR_OFFSETS
	.align		4
        /*0520*/ 	.byte	0x04, 0x1c
        /*0522*/ 	.short	(.L_40 - .L_39)


	//   ....[0]....
.L_39:
        /*0524*/ 	.word	0x00000680


	//   ....[1]....
        /*0528*/ 	.word	0x00000f80


	//   ....[2]....
        /*052c*/ 	.word	0x00007de0


	//   ....[3]....
        /*0530*/ 	.word	0x00008470


	//   ....[4]....
        /*0534*/ 	.word	0x0000a420


	//----- nvinfo : EIATTR_MAX_THREADS
	.align		4
.L_40:
        /*0538*/ 	.byte	0x04, 0x05
        /*053a*/ 	.short	(.L_42 - .L_41)
.L_41:
        /*053c*/ 	.word	0x00000180
        /*0540*/ 	.word	0x00000001
        /*0544*/ 	.word	0x00000001


	//----- nvinfo : EIATTR_CRS_STACK_SIZE
	.align		4
.L_42:
        /*0548*/ 	.byte	0x04, 0x1e
        /*054a*/ 	.short	(.L_44 - .L_43)
.L_43:
        /*054c*/ 	.word	0x00000000


	//----- nvinfo : EIATTR_CBANK_PARAM_SIZE
	.align		4
.L_44:
        /*0550*/ 	.byte	0x03, 0x19
        /*0552*/ 	.short	0x0470


	//----- nvinfo : EIATTR_PARAM_CBANK
	.align		4
        /*0554*/ 	.byte	0x04, 0x0a
        /*0556*/ 	.short	(.L_46 - .L_45)
	.align		4
.L_45:
        /*0558*/ 	.word	index@(.nv.constant0._ZN7cutlass13device_kernelINS_4gemm6kernel13GemmUniversalIN4cute5tupleIJiiiiEEENS1_10collective13CollectiveMmaINS1_39MainloopSm90TmaGmmaRmemAWarpSpecializedILi5ENS5_IJNS4_1CILi1EEESB_SB_EEENS1_35KernelTmaWarpSpecializedCooperativeEEENS5_IJNSA_ILi256EEENSA_ILi64EEENSA_ILi32EEEEEEfNS5_IJlSB_lEEEfNS5_IJSB_llEEENS4_8TiledMMAINS4_8MMA_AtomIJNS4_4SM904GMMA29MMA_64x64x8_F32TF32TF32_RS_TNILNSO_7ScaleInE1ELSQ_1EEEEEENS4_6LayoutINS5_IJNSA_ILi2EEESB_SB_EEENS5_IJSB_NSA_ILi0EEESW_EEEEENS5_IJNS4_10UnderscoreESZ_SZ_EEEEENS4_13SM90_TMA_LOADENS4_14ComposedLayoutINS4_7SwizzleILi3ELi4ELi3EEENS4_18smem_ptr_flag_bitsILi32EEENST_INS5_IJNSA_ILi8EEESH_EEENS5_IJSH_SB_EEEEEEEvNS4_8identityES12_NS13_INS14_ILi1ELi4ELi3EEES17_NST_INS5_IJS18_S18_EEENS5_IJSB_S18_EEEEEEENS4_9Copy_AtomIJNS4_39AutoVectorizingCopyWithAssumedAlignmentILi128EEEfEEES1D_EENS_8epilogue10collective6detail29Sm90TmaWarpSpecializedAdapterINS1P_15DefaultEpilogueINS_10tfloat32_tESJ_SJ_NS1O_6thread17LinearCombinationIS1T_Li1EffLNS1U_9ScaleType4KindE0ELNS_15FloatRoundStyleE2ES1T_EENS1_15EpilogueDefaultEEEEEvvEEEEvNT_6ParamsE)
        /*055c*/ 	.short	0x0210
        /*055e*/ 	.short	0x0470


	//----- nvinfo : EIATTR_SW_WAR
	.align		4
.L_46:
        /*0560*/ 	.byte	0x04, 0x36
        /*0562*/ 	.short	(.L_48 - .L_47)
.L_47:
        /*0564*/ 	.word	0x00000008
.L_48:


//--------------------- .nv.callgraph             --------------------------
	.section	.nv.callgraph,"",@"SHT_CUDA_CALLGRAPH"
	.align	4
	.sectionentsize	8
	.align		4
        /*0000*/ 	.word	0x00000000
	.align		4
        /*0004*/ 	.word	0xffffffff
	.align		4
        /*0008*/ 	.word	index@(_ZN7cutlass13device_kernelINS_4gemm6kernel13GemmUniversalIN4cute5tupleIJiiiiEEENS1_10collective13CollectiveMmaINS1_39MainloopSm90TmaGmmaRmemAWarpSpecializedILi5ENS5_IJNS4_1CILi1EEESB_SB_EEENS1_35KernelTmaWarpSpecializedCooperativeEEENS5_IJNSA_ILi256EEENSA_ILi64EEENSA_ILi32EEEEEEfNS5_IJlSB_lEEEfNS5_IJSB_llEEENS4_8TiledMMAINS4_8MMA_AtomIJNS4_4SM904GMMA29MMA_64x64x8_F32TF32TF32_RS_TNILNSO_7ScaleInE1ELSQ_1EEEEEENS4_6LayoutINS5_IJNSA_ILi2EEESB_SB_EEENS5_IJSB_NSA_ILi0EEESW_EEEEENS5_IJNS4_10UnderscoreESZ_SZ_EEEEENS4_13SM90_TMA_LOADENS4_14ComposedLayoutINS4_7SwizzleILi3ELi4ELi3EEENS4_18smem_ptr_flag_bitsILi32EEENST_INS5_IJNSA_ILi8EEESH_EEENS5_IJSH_SB_EEEEEEEvNS4_8identityES12_NS13_INS14_ILi1ELi4ELi3EEES17_NST_INS5_IJS18_S18_EEENS5_IJSB_S18_EEEEEEENS4_9Copy_AtomIJNS4_39AutoVectorizingCopyWithAssumedAlignmentILi128EEEfEEES1D_EENS_8epilogue10collective6detail29Sm90TmaWarpSpecializedAdapterINS1P_15DefaultEpilogueINS_10tfloat32_tESJ_SJ_NS1O_6thread17LinearCombinationIS1T_Li1EffLNS1U_9ScaleType4KindE0ELNS_15FloatRoundStyleE2ES1T_EENS1_15EpilogueDefaultEEEEEvvEEEEvNT_6ParamsE)
	.align		4
        /*000c*/ 	.word	index@(__assertfail)
	.align		4
        /*0010*/ 	.word	0x00000000
	.align		4
        /*0014*/ 	.word	0xfffffffe
	.align		4
        /*0018*/ 	.word	0x00000000
	.align		4
        /*001c*/ 	.word	0xfffffffd
	.align		4
        /*0020*/ 	.word	0x00000000
	.align		4
        /*0024*/ 	.word	0xfffffffc


//--------------------- .nv.constant4             --------------------------
	.section	.nv.constant4,"a",@progbits
	.align	8
	.align		8
.nv.constant4:
        /*0000*/ 	.dword	__assertfail
	.align		8
        /*0008*/ 	.dword	__unnamed_1
	.align		8
        /*0010*/ 	.dword	__unnamed_2
	.align		8
        /*0018*/ 	.dword	_ZN39_INTERNAL_c7772f96_4_k_cu_8f621ac7_31234cuda3std3__45__cpo5beginE
	.align		8
        /*0020*/ 	.dword	_ZN39_INTERNAL_c7772f96_4_k_cu_8f621ac7_31234cuda3std3__45__cpo3endE
	.align		8
        /*0028*/ 	.dword	_ZN39_INTERNAL_c7772f96_4_k_cu_8f621ac7_31234cuda3std3__45__cpo6cbeginE
	.align		8
        /*0030*/ 	.dword	_ZN39_INTERNAL_c7772f96_4_k_cu_8f621ac7_31234cuda3std3__45__cpo4cendE
	.align		8
        /*0038*/ 	.dword	_ZN39_INTERNAL_c7772f96_4_k_cu_8f621ac7_31234cuda3std3__441_GLOBAL__N__c7772f96_4_k_cu_8f621ac7_31236ignoreE
	.align		8
        /*0040*/ 	.dword	_ZN39_INTERNAL_c7772f96_4_k_cu_8f621ac7_31234cuda3std3__419piecewise_constructE
	.align		8
        /*0048*/ 	.dword	_ZN39_INTERNAL_c7772f96_4_k_cu_8f621ac7_31234cuda3std3__48in_placeE
	.align		8
        /*0050*/ 	.dword	_ZN39_INTERNAL_c7772f96_4_k_cu_8f621ac7_31234cuda3std6ranges3__45__cpo4swapE
	.align		8
        /*0058*/ 	.dword	_ZN39_INTERNAL_c7772f96_4_k_cu_8f621ac7_31234cuda3std6ranges3__45__cpo9iter_moveE
	.align		8
        /*0060*/ 	.dword	_ZN39_INTERNAL_c7772f96_4_k_cu_8f621ac7_31234cute7productE
	.align		8
        /*0068*/ 	.dword	_ZN39_INTERNAL_c7772f96_4_k_cu_8f621ac7_31234cute1_E
	.align		8
        /*0070*/ 	.dword	$str$24
	.align		8
        /*0078*/ 	.dword	$str$25


//--------------------- .text._ZN7cutlass13device_kernelINS_4gemm6kernel13GemmUniversalIN4cute5tupleIJiiiiEEENS1_10collective13CollectiveMmaINS1_39MainloopSm90TmaGmmaRmemAWarpSpecializedILi5ENS5_IJNS4_1CILi1EEESB_SB_EEENS1_35KernelTmaWarpSpecializedCooperativeEEENS5_IJNSA_ILi256EEENSA_ILi64EEENSA_ILi32EEEEEEfNS5_IJlSB_lEEEfNS5_IJSB_llEEENS4_8TiledMMAINS4_8MMA_AtomIJNS4_4SM904GMMA29MMA_64x64x8_F32TF32TF32_RS_TNILNSO_7ScaleInE1ELSQ_1EEEEEENS4_6LayoutINS5_IJNSA_ILi2EEESB_SB_EEENS5_IJSB_NSA_ILi0EEESW_EEEEENS5_IJNS4_10UnderscoreESZ_SZ_EEEEENS4_13SM90_TMA_LOADENS4_14ComposedLayoutINS4_7SwizzleILi3ELi4ELi3EEENS4_18smem_ptr_flag_bitsILi32EEENST_INS5_IJNSA_ILi8EEESH_EEENS5_IJSH_SB_EEEEEEEvNS4_8identityES12_NS13_INS14_ILi1ELi4ELi3EEES17_NST_INS5_IJS18_S18_EEENS5_IJSB_S18_EEEEEEENS4_9Copy_AtomIJNS4_39AutoVectorizingCopyWithAssumedAlignmentILi128EEEfEEES1D_EENS_8epilogue10collective6detail29Sm90TmaWarpSpecializedAdapterINS1P_15DefaultEpilogueINS_10tfloat32_tESJ_SJ_NS1O_6thread17LinearCombinationIS1T_Li1EffLNS1U_9ScaleType4KindE0ELNS_15FloatRoundStyleE2ES1T_EENS1_15EpilogueDefaultEEEEEvvEEEEvNT_6ParamsE --------------------------
	.section	.text._ZN7cutlass13device_kernelINS_4gemm6kernel13GemmUniversalIN4cute5tupleIJiiiiEEENS1_10collective13CollectiveMmaINS1_39MainloopSm90TmaGmmaRmemAWarpSpecializedILi5ENS5_IJNS4_1CILi1EEESB_SB_EEENS1_35KernelTmaWarpSpecializedCooperativeEEENS5_IJNSA_ILi256EEENSA_ILi64EEENSA_ILi32EEEEEEfNS5_IJlSB_lEEEfNS5_IJSB_llEEENS4_8TiledMMAINS4_8MMA_AtomIJNS4_4SM904GMMA29MMA_64x64x8_F32TF32TF32_RS_TNILNSO_7ScaleInE1ELSQ_1EEEEEENS4_6LayoutINS5_IJNSA_ILi2EEESB_SB_EEENS5_IJSB_NSA_ILi0EEESW_EEEEENS5_IJNS4_10UnderscoreESZ_SZ_EEEEENS4_13SM90_TMA_LOADENS4_14ComposedLayoutINS4_7SwizzleILi3ELi4ELi3EEENS4_18smem_ptr_flag_bitsILi32EEENST_INS5_IJNSA_ILi8EEESH_EEENS5_IJSH_SB_EEEEEEEvNS4_8identityES12_NS13_INS14_ILi1ELi4ELi3EEES17_NST_INS5_IJS18_S18_EEENS5_IJSB_S18_EEEEEEENS4_9Copy_AtomIJNS4_39AutoVectorizingCopyWithAssumedAlignmentILi128EEEfEEES1D_EENS_8epilogue10collective6detail29Sm90TmaWarpSpecializedAdapterINS1P_15DefaultEpilogueINS_10tfloat32_tESJ_SJ_NS1O_6thread17LinearCombinationIS1T_Li1EffLNS1U_9ScaleType4KindE0ELNS_15FloatRoundStyleE2ES1T_EENS1_15EpilogueDefaultEEEEEvvEEEEvNT_6ParamsE,"ax",@progbits
	.align	128
.text._ZN7cutlass13device_kernelINS_4gemm6kernel13GemmUniversalIN4cute5tupleIJiiiiEEENS1_10collective13CollectiveMmaINS1_39MainloopSm90TmaGmmaRmemAWarpSpecializedILi5ENS5_IJNS4_1CILi1EEESB_SB_EEENS1_35KernelTmaWarpSpecializedCooperativeEEENS5_IJNSA_ILi256EEENSA_ILi64EEENSA_ILi32EEEEEEfNS5_IJlSB_lEEEfNS5_IJSB_llEEENS4_8TiledMMAINS4_8MMA_AtomIJNS4_4SM904GMMA29MMA_64x64x8_F32TF32TF32_RS_TNILNSO_7ScaleInE1ELSQ_1EEEEEENS4_6LayoutINS5_IJNSA_ILi2EEESB_SB_EEENS5_IJSB_NSA_ILi0EEESW_EEEEENS5_IJNS4_10UnderscoreESZ_SZ_EEEEENS4_13SM90_TMA_LOADENS4_14ComposedLayoutINS4_7SwizzleILi3ELi4ELi3EEENS4_18smem_ptr_flag_bitsILi32EEENST_INS5_IJNSA_ILi8EEESH_EEENS5_IJSH_SB_EEEEEEEvNS4_8identityES12_NS13_INS14_ILi1ELi4ELi3EEES17_NST_INS5_IJS18_S18_EEENS5_IJSB_S18_EEEEEEENS4_9Copy_AtomIJNS4_39AutoVectorizingCopyWithAssumedAlignmentILi128EEEfEEES1D_EENS_8epilogue10collective6detail29Sm90TmaWarpSpecializedAdapterINS1P_15DefaultEpilogueINS_10tfloat32_tESJ_SJ_NS1O_6thread17LinearCombinationIS1T_Li1EffLNS1U_9ScaleType4KindE0ELNS_15FloatRoundStyleE2ES1T_EENS1_15EpilogueDefaultEEEEEvvEEEEvNT_6ParamsE:
        .type           _ZN7cutlass13device_kernelINS_4gemm6kernel13GemmUniversalIN4cute5tupleIJiiiiEEENS1_10collective13CollectiveMmaINS1_39MainloopSm90TmaGmmaRmemAWarpSpecializedILi5ENS5_IJNS4_1CILi1EEESB_SB_EEENS1_35KernelTmaWarpSpecializedCooperativeEEENS5_IJNSA_ILi256EEENSA_ILi64EEENSA_ILi32EEEEEEfNS5_IJlSB_lEEEfNS5_IJSB_llEEENS4_8TiledMMAINS4_8MMA_AtomIJNS4_4SM904GMMA29MMA_64x64x8_F32TF32TF32_RS_TNILNSO_7ScaleInE1ELSQ_1EEEEEENS4_6LayoutINS5_IJNSA_ILi2EEESB_SB_EEENS5_IJSB_NSA_ILi0EEESW_EEEEENS5_IJNS4_10UnderscoreESZ_SZ_EEEEENS4_13SM90_TMA_LOADENS4_14ComposedLayoutINS4_7SwizzleILi3ELi4ELi3EEENS4_18smem_ptr_flag_bitsILi32EEENST_INS5_IJNSA_ILi8EEESH_EEENS5_IJSH_SB_EEEEEEEvNS4_8identityES12_NS13_INS14_ILi1ELi4ELi3EEES17_NST_INS5_IJS18_S18_EEENS5_IJSB_S18_EEEEEEENS4_9Copy_AtomIJNS4_39AutoVectorizingCopyWithAssumedAlignmentILi128EEEfEEES1D_EENS_8epilogue10collective6detail29Sm90TmaWarpSpecializedAdapterINS1P_15DefaultEpilogueINS_10tfloat32_tESJ_SJ_NS1O_6thread17LinearCombinationIS1T_Li1EffLNS1U_9ScaleType4KindE0ELNS_15FloatRoundStyleE2ES1T_EENS1_15EpilogueDefaultEEEEEvvEEEEvNT_6ParamsE,@function
        .size           _ZN7cutlass13device_kernelINS_4gemm6kernel13GemmUniversalIN4cute5tupleIJiiiiEEENS1_10collective13CollectiveMmaINS1_39MainloopSm90TmaGmmaRmemAWarpSpecializedILi5ENS5_IJNS4_1CILi1EEESB_SB_EEENS1_35KernelTmaWarpSpecializedCooperativeEEENS5_IJNSA_ILi256EEENSA_ILi64EEENSA_ILi32EEEEEEfNS5_IJlSB_lEEEfNS5_IJSB_llEEENS4_8TiledMMAINS4_8MMA_AtomIJNS4_4SM904GMMA29MMA_64x64x8_F32TF32TF32_RS_TNILNSO_7ScaleInE1ELSQ_1EEEEEENS4_6LayoutINS5_IJNSA_ILi2EEESB_SB_EEENS5_IJSB_NSA_ILi0EEESW_EEEEENS5_IJNS4_10UnderscoreESZ_SZ_EEEEENS4_13SM90_TMA_LOADENS4_14ComposedLayoutINS4_7SwizzleILi3ELi4ELi3EEENS4_18smem_ptr_flag_bitsILi32EEENST_INS5_IJNSA_ILi8EEESH_EEENS5_IJSH_SB_EEEEEEEvNS4_8identityES12_NS13_INS14_ILi1ELi4ELi3EEES17_NST_INS5_IJS18_S18_EEENS5_IJSB_S18_EEEEEEENS4_9Copy_AtomIJNS4_39AutoVectorizingCopyWithAssumedAlignmentILi128EEEfEEES1D_EENS_8epilogue10collective6detail29Sm90TmaWarpSpecializedAdapterINS1P_15DefaultEpilogueINS_10tfloat32_tESJ_SJ_NS1O_6thread17LinearCombinationIS1T_Li1EffLNS1U_9ScaleType4KindE0ELNS_15FloatRoundStyleE2ES1T_EENS1_15EpilogueDefaultEEEEEvvEEEEvNT_6ParamsE,(.L_x_209 - _ZN7cutlass13device_kernelINS_4gemm6kernel13GemmUniversalIN4cute5tupleIJiiiiEEENS1_10collective13CollectiveMmaINS1_39MainloopSm90TmaGmmaRmemAWarpSpecializedILi5ENS5_IJNS4_1CILi1EEESB_SB_EEENS1_35KernelTmaWarpSpecializedCooperativeEEENS5_IJNSA_ILi256EEENSA_ILi64EEENSA_ILi32EEEEEEfNS5_IJlSB_lEEEfNS5_IJSB_llEEENS4_8TiledMMAINS4_8MMA_AtomIJNS4_4SM904GMMA29MMA_64x64x8_F32TF32TF32_RS_TNILNSO_7ScaleInE1ELSQ_1EEEEEENS4_6LayoutINS5_IJNSA_ILi2EEESB_SB_EEENS5_IJSB_NSA_ILi0EEESW_EEEEENS5_IJNS4_10UnderscoreESZ_SZ_EEEEENS4_13SM90_TMA_LOADENS4_14ComposedLayoutINS4_7SwizzleILi3ELi4ELi3EEENS4_18smem_ptr_flag_bitsILi32EEENST_INS5_IJNSA_ILi8EEESH_EEENS5_IJSH_SB_EEEEEEEvNS4_8identityES12_NS13_INS14_ILi1ELi4ELi3EEES17_NST_INS5_IJS18_S18_EEENS5_IJSB_S18_EEEEEEENS4_9Copy_AtomIJNS4_39AutoVectorizingCopyWithAssumedAlignmentILi128EEEfEEES1D_EENS_8epilogue10collective6detail29Sm90TmaWarpSpecializedAdapterINS1P_15DefaultEpilogueINS_10tfloat32_tESJ_SJ_NS1O_6thread17LinearCombinationIS1T_Li1EffLNS1U_9ScaleType4KindE0ELNS_15FloatRoundStyleE2ES1T_EENS1_15EpilogueDefaultEEEEEvvEEEEvNT_6ParamsE)
        .other          _ZN7cutlass13device_kernelINS_4gemm6kernel13GemmUniversalIN4cute5tupleIJiiiiEEENS1_10collective13CollectiveMmaINS1_39MainloopSm90TmaGmmaRmemAWarpSpecializedILi5ENS5_IJNS4_1CILi1EEESB_SB_EEENS1_35KernelTmaWarpSpecializedCooperativeEEENS5_IJNSA_ILi256EEENSA_ILi64EEENSA_ILi32EEEEEEfNS5_IJlSB_lEEEfNS5_IJSB_llEEENS4_8TiledMMAINS4_8MMA_AtomIJNS4_4SM904GMMA29MMA_64x64x8_F32TF32TF32_RS_TNILNSO_7ScaleInE1ELSQ_1EEEEEENS4_6LayoutINS5_IJNSA_ILi2EEESB_SB_EEENS5_IJSB_NSA_ILi0EEESW_EEEEENS5_IJNS4_10UnderscoreESZ_SZ_EEEEENS4_13SM90_TMA_LOADENS4_14ComposedLayoutINS4_7SwizzleILi3ELi4ELi3EEENS4_18smem_ptr_flag_bitsILi32EEENST_INS5_IJNSA_ILi8EEESH_EEENS5_IJSH_SB_EEEEEEEvNS4_8identityES12_NS13_INS14_ILi1ELi4ELi3EEES17_NST_INS5_IJS18_S18_EEENS5_IJSB_S18_EEEEEEENS4_9Copy_AtomIJNS4_39AutoVectorizingCopyWithAssumedAlignmentILi128EEEfEEES1D_EENS_8epilogue10collective6detail29Sm90TmaWarpSpecializedAdapterINS1P_15DefaultEpilogueINS_10tfloat32_tESJ_SJ_NS1O_6thread17LinearCombinationIS1T_Li1EffLNS1U_9ScaleType4KindE0ELNS_15FloatRoundStyleE2ES1T_EENS1_15EpilogueDefaultEEEEEvvEEEEvNT_6ParamsE,@"STO_CUDA_ENTRY STV_DEFAULT"
_ZN7cutlass13device_kernelINS_4gemm6kernel13GemmUniversalIN4cute5tupleIJiiiiEEENS1_10collective13CollectiveMmaINS1_39MainloopSm90TmaGmmaRmemAWarpSpecializedILi5ENS5_IJNS4_1CILi1EEESB_SB_EEENS1_35KernelTmaWarpSpecializedCooperativeEEENS5_IJNSA_ILi256EEENSA_ILi64EEENSA_ILi32EEEEEEfNS5_IJlSB_lEEEfNS5_IJSB_llEEENS4_8TiledMMAINS4_8MMA_AtomIJNS4_4SM904GMMA29MMA_64x64x8_F32TF32TF32_RS_TNILNSO_7ScaleInE1ELSQ_1EEEEEENS4_6LayoutINS5_IJNSA_ILi2EEESB_SB_EEENS5_IJSB_NSA_ILi0EEESW_EEEEENS5_IJNS4_10UnderscoreESZ_SZ_EEEEENS4_13SM90_TMA_LOADENS4_14ComposedLayoutINS4_7SwizzleILi3ELi4ELi3EEENS4_18smem_ptr_flag_bitsILi32EEENST_INS5_IJNSA_ILi8EEESH_EEENS5_IJSH_SB_EEEEEEEvNS4_8identityES12_NS13_INS14_ILi1ELi4ELi3EEES17_NST_INS5_IJS18_S18_EEENS5_IJSB_S18_EEEEEEENS4_9Copy_AtomIJNS4_39AutoVectorizingCopyWithAssumedAlignmentILi128EEEfEEES1D_EENS_8epilogue10collective6detail29Sm90TmaWarpSpecializedAdapterINS1P_15DefaultEpilogueINS_10tfloat32_tESJ_SJ_NS1O_6thread17LinearCombinationIS1T_Li1EffLNS1U_9ScaleType4KindE0ELNS_15FloatRoundStyleE2ES1T_EENS1_15EpilogueDefaultEEEEEvvEEEEvNT_6ParamsE:
[----:B------:R-:W0:Y:S02]  /*0000*/  LDC R1, c[0x0][0x28] ;  /* 0x00000a00ff017b82 */ /* 0x000e240000000800 */
[----:B0-----:R-:W-:Y:S01]  /*0010*/  VIADD R1, R1, 0xffffffb8 ;  /* 0xffffffb801017836 */ /* 0x001fe20000000000 */
[----:B------:R-:W0:Y:S01]  /*0020*/  S2R R2, SR_TID.X ;  /* 0x0000000000027919 */ /* 0x000e220000002100 */
[----:B------:R-:W-:Y:S01]  /*0030*/  ELECT P0, URZ, PT ;  /* 0x00000000003f782f */ /* 0x000fe20003800000 */
[----:B------:R-:W-:Y:S01]  /*0040*/  BSSY B0, `(.L_x_0) ;  /* 0x000000f000007945 */ /* 0x000fe20003800000 */
[--C-:B0-----:R-:W-:Y:S02]  /*0050*/  SHF.R.U32.HI R0, RZ, 0x5, R2.reuse ;  /* 0x00000005ff007819 */ /* 0x101fe40000011602 */
[----:B------:R-:W-:-:S03]  /*0060*/  SHF.R.U32.HI R16, RZ, 0x7, R2 ;  /* 0x00000007ff107819 */ /* 0x000fc60000011602 */
[----:B------:R-:W0:Y:S04]  /*0070*/  SHFL.IDX PT, R3, R0, RZ, 0x1f ;  /* 0x00001fff00037589 */ /* 0x000e2800000e0000 */
[----:B------:R1:W2:Y:S01]  /*0080*/  SHFL.IDX PT, R5, R16, RZ, 0x1f ;  /* 0x00001fff10057589 */ /* 0x0002a200000e0000 */
[----:B0-----:R-:W-:-:S13]  /*0090*/  ISETP.NE.OR P0, PT, R3, RZ, !P0 ;  /* 0x000000ff0300720c */ /* 0x001fda0004705670 */
[----:B-12---:R-:W-:Y:S05]  /*00a0*/  @P0 BRA `(.L_x_1) ;  /* 0x0000000000200947 */ /* 0x006fea0003800000 */
[----:B------:R-:W-:Y:S02]  /*00b0*/  ULDC.64 UR4, c[0x0][0x198] ;  /* 0x0000660000047ab9 */ /* 0x000fe40000000a00 */
[----:B------:R-:W-:Y:S02]  /*00c0*/  UIADD3 UR6, UP0, UR4, 0xf0, URZ ;  /* 0x000000f004067890 */ /* 0x000fe4000ff1e03f */
[----:B------:R-:W-:Y:S02]  /*00d0*/  UIADD3 UR4, UP1, UR4, 0x1f0, URZ ;  /* 0x000001f004047890 */ /* 0x000fe4000ff3e03f */
[----:B------:R-:W-:Y:S02]  /*00e0*/  UIADD3.X UR7, URZ, UR5, URZ, UP0, !UPT ;  /* 0x000000053f077290 */ /* 0x000fe400087fe43f */
[----:B------:R-:W-:-:S07]  /*00f0*/  UIADD3.X UR5, URZ, UR5, URZ, UP1, !UPT ;  /* 0x000000053f057290 */ /* 0x000fce0008ffe43f */
[----:B------:R0:W-:Y:S02]  /*0100*/  UTMACCTL.PF [UR6] ;  /* 0x00000000060079b9 */ /* 0x0001e40008040000 */
[----:B------:R0:W-:Y:S02]  /*0110*/  UTMACCTL.PF [UR4] ;  /* 0x00000000040079b9 */ /* 0x0001e40008040000 */
[----:B0-----:R-:W-:Y:S01]  /*0120*/  NOP ;  /* 0x0000000000007918 */ /* 0x001fe20000000000 */
.L_x_1:
[----:B------:R-:W-:Y:S05]  /*0130*/  BSYNC B0 ;  /* 0x0000000000007941 */ /* 0x000fea0003800000 */
.L_x_0:
[----:B------:R-:W0:Y:S02]  /*0140*/  SHFL.IDX PT, R2, R0, RZ, 0x1f ;  /* 0x00001fff00027589 */ /* 0x000e2400000e0000 */
[----:B0-----:R-:W-:-:S13]  /*0150*/  ISETP.NE.AND P0, PT, R2, RZ, PT ;  /* 0x000000ff0200720c */ /* 0x001fda0003f05270 */
[----:B------:R-:W-:Y:S05]  /*0160*/  @P0 BRA `(.L_x_2) ;  /* 0x0000000000600947 */ /* 0x000fea0003800000 */
[----:B------:R-:W0:Y:S01]  /*0170*/  S2UR UR8, SR_CgaCtaId ;  /* 0x00000000000879c3 */ /* 0x000e220000008800 */
[----:B------:R-:W-:Y:S01]  /*0180*/  UMOV UR4, 0x400 ;  /* 0x0000040000047882 */ /* 0x000fe20000000000 */
[----:B------:R-:W-:Y:S01]  /*0190*/  UMOV UR5, 0x1 ;  /* 0x0000000100057882 */ /* 0x000fe20000000000 */
[----:B------:R-:W-:Y:S01]  /*01a0*/  UMOV UR6, 0x100 ;  /* 0x0000010000067882 */ /* 0x000fe20000000000 */
[----:B------:R-:W-:Y:S01]  /*01b0*/  ELECT P0, URZ, PT ;  /* 0x00000000003f782f */ /* 0x000fe20003800000 */
[----:B------:R-:W-:-:S04]  /*01c0*/  UIADD3 UR6, -UR6, 0x100000, URZ ;  /* 0x0010000006067890 */ /* 0x000fc8000fffe13f */
[----:B------:R-:W-:Y:S02]  /*01d0*/  USHF.L.U32 UR7, UR6, 0xb, URZ ;  /* 0x0000000b06077899 */ /* 0x000fe4000800063f */
[----:B------:R-:W-:Y:S02]  /*01e0*/  USHF.L.U32 UR6, UR6, 0x1, URZ ;  /* 0x0000000106067899 */ /* 0x000fe4000800063f */
[----:B0-----:R-:W-:Y:S02]  /*01f0*/  ULEA UR8, UR8, UR4, 0x18 ;  /* 0x0000000408087291 */ /* 0x001fe4000f8ec03f */
[----:B------:R-:W-:-:S04]  /*0200*/  UIADD3 UR4, -UR5, 0x100000, URZ ;  /* 0x0010000005047890 */ /* 0x000fc8000fffe13f */
[----:B------:R-:W-:Y:S02]  /*0210*/  USHF.L.U32 UR5, UR4, 0xb, URZ ;  /* 0x0000000b04057899 */ /* 0x000fe4000800063f */
[----:B------:R-:W-:Y:S01]  /*0220*/  USHF.L.U32 UR4, UR4, 0x1, URZ ;  /* 0x0000000104047899 */ /* 0x000fe2000800063f */
[----:B------:R-:W0:Y:S11]  /*0230*/  FENCE.VIEW.ASYNC.S ;  /* 0x00000000000073c6 */ /* 0x000e360000000000 */
[----:B0-----:R0:W1:Y:S01]  /*0240*/  SYNCS.EXCH.64 URZ, [UR8], UR4 ;  /* 0x00000004083f75b2 */ /* 0x0010620008000100 */
[----:B------:R0:W2:Y:S01]  /*0250*/  SYNCS.EXCH.64 URZ, [UR8+0x28], UR6 ;  /* 0x00002806083f75b2 */ /* 0x0000a20008000100 */
[----:B------:R0:W3:Y:S01]  /*0260*/  SYNCS.EXCH.64 URZ, [UR8+0x8], UR4 ;  /* 0x00000804083f75b2 */ /* 0x0000e20008000100 */
[----:B------:R0:W4:Y:S01]  /*0270*/  SYNCS.EXCH.64 URZ, [UR8+0x30], UR6 ;  /* 0x00003006083f75b2 */ /* 0x0001220008000100 */
[----:B------:R0:W0:Y:S01]  /*0280*/  SYNCS.EXCH.64 URZ, [UR8+0x10], UR4 ;  /* 0x00001004083f75b2 */ /* 0x0000220008000100 */
[----:B------:R0:W0:Y:S01]  /*0290*/  SYNCS.EXCH.64 URZ, [UR8+0x38], UR6 ;  /* 0x00003806083f75b2 */ /* 0x0000220008000100 */
[----:B------:R0:W0:Y:S01]  /*02a0*/  SYNCS.EXCH.64 URZ, [UR8+0x18], UR4 ;  /* 0x00001804083f75b2 */ /* 0x0000220008000100 */
[----:B------:R0:W0:Y:S01]  /*02b0*/  SYNCS.EXCH.64 URZ, [UR8+0x40], UR6 ;  /* 0x00004006083f75b2 */ /* 0x0000220008000100 */
[----:B------:R0:W0:Y:S01]  /*02c0*/  SYNCS.EXCH.64 URZ, [UR8+0x20], UR4 ;  /* 0x00002004083f75b2 */ /* 0x0000220008000100 */
[----:B------:R0:W0:Y:S01]  /*02d0*/  SYNCS.EXCH.64 URZ, [UR8+0x48], UR6 ;  /* 0x00004806083f75b2 */ /* 0x0000220008000100 */
[----:B------:R-:W-:Y:S01]  /*02e0*/  NOP ;  /* 0x0000000000007918 */ /* 0x000fe20000000000 */
.L_x_2:
[----:B------:R-:W5:Y:S01]  /*02f0*/  LDL.LU R6, [R1+0xc] ;  /* 0x00000c0001067983 */ /* 0x000f620000300800 */
[----:B------:R-:W1:Y:S01]  /*0300*/  LDC R2, c[0x0][0x65c] ;  /* 0x00019700ff027b82 */ /* 0x000e620000000800 */
[----:B------:R-:W-:Y:S02]  /*0310*/  ELECT P0, URZ, PT ;  /* 0x00000000003f782f */ /* 0x000fe40003800000 */
[C---:B------:R-:W-:Y:S01]  /*0320*/  ISETP.NE.AND P2, PT, R5.reuse, RZ, PT ;  /* 0x000000ff0500720c */ /* 0x040fe20003f45270 */
[----:B------:R-:W2:Y:S01]  /*0330*/  SHFL.IDX PT, R0, R0, RZ, 0x1f ;  /* 0x00001fff00007589 */ /* 0x000ea200000e0000 */
[----:B0-----:R-:W-:Y:S01]  /*0340*/  UMOV UR4, 0x20 ;  /* 0x0000002000047882 */ /* 0x001fe20000000000 */
[----:B------:R-:W-:Y:S01]  /*0350*/  VIADD R10, R5, 0xffffffff ;  /* 0xffffffff050a7836 */ /* 0x000fe20000000000 */
[----:B------:R-:W-:Y:S01]  /*0360*/  NOP ;  /* 0x0000000000007918 */ /* 0x000fe20000000000 */
[----:B------:R-:W0:Y:S01]  /*0370*/  S2R R4, SR_CTAID.Y ;  /* 0x0000000000047919 */ /* 0x000e220000002600 */
[----:B------:R-:W-:-:S02]  /*0380*/  NOP ;  /* 0x0000000000007918 */ /* 0x000fc40000000000 */
[----:B------:R-:W-:Y:S02]  /*0390*/  ISETP.GE.U32.AND P1, PT, R10, 0x2, PT ;  /* 0x000000020a00780c */ /* 0x000fe40003f26070 */
[----:B-1----:R-:W-:Y:S02]  /*03a0*/  ISETP.NE.AND P3, PT, R2, 0x1, PT ;  /* 0x000000010200780c */ /* 0x002fe40003f65270 */
[----:B------:R-:W1:Y:S01]  /*03b0*/  S2R R2, SR_CTAID.X ;  /* 0x0000000000027919 */ /* 0x000e620000002500 */
[----:B--2---:R-:W-:-:S10]  /*03c0*/  ISETP.NE.OR P0, PT, R0, RZ, !P0 ;  /* 0x000000ff0000720c */ /* 0x004fd40004705670 */
[----:B------:R-:W1:Y:S01]  /*03d0*/  @P3 LDC R9, c[0x0][0x10] ;  /* 0x00000400ff093b82 */ /* 0x000e620000000800 */
[----:B------:R-:W-:Y:S02]  /*03e0*/  @P3 IMAD.MOV.U32 R7, RZ, RZ, RZ ;  /* 0x000000ffff073224 */ /* 0x000fe400078e00ff */
[----:B------:R-:W-:Y:S01]  /*03f0*/  VOTEU.ALL UP0, P0 ;  /* 0x00000000003f7886 */ /* 0x000fe20000000000 */
[----:B------:R-:W-:-:S04]  /*0400*/  VOTEU.ALL UP1, P0 ;  /* 0x00000000003f7886 */ /* 0x000fc80000020000 */
[----:B------:R-:W2:Y:S01]  /*0410*/  @!UP0 S2UR UR7, SR_CgaCtaId ;  /* 0x00000000000789c3 */ /* 0x000ea20000008800 */
[----:B------:R-:W-:Y:S01]  /*0420*/  @!UP0 UMOV UR6, 0x400 ;  /* 0x0000040000068882 */ /* 0x000fe20000000000 */
[----:B------:R-:W-:-:S04]  /*0430*/  @!UP0 UIADD3 UR4, -UR4, 0x100000, URZ ;  /* 0x0010000004048890 */ /* 0x000fc8000fffe13f */
[----:B------:R-:W-:Y:S02]  /*0440*/  @!UP0 USHF.L.U32 UR5, UR4, 0xb, URZ ;  /* 0x0000000b04058899 */ /* 0x000fe4000800063f */
[----:B------:R-:W-:Y:S01]  /*0450*/  @!UP0 USHF.L.U32 UR4, UR4, 0x1, URZ ;  /* 0x0000000104048899 */ /* 0x000fe2000800063f */
[----:B------:R-:W3:Y:S01]  /*0460*/  @!P3 LDC R11, c[0x0][0xc] ;  /* 0x00000300ff0bbb82 */ /* 0x000ee20000000800 */
[----:B--2---:R-:W-:Y:S01]  /*0470*/  @!UP0 ULEA UR6, UR7, UR6, 0x18 ;  /* 0x0000000607068291 */ /* 0x004fe2000f8ec03f */
[----:B------:R-:W-:Y:S01]  /*0480*/  VOTEU.ALL UP0, P0 ;  /* 0x00000000003f7886 */ /* 0x000fe20000000000 */
[----:B------:R-:W2:Y:S10]  /*0490*/  FENCE.VIEW.ASYNC.S ;  /* 0x00000000000073c6 */ /* 0x000eb40000000000 */
[----:B--2---:R2:W3:Y:S01]  /*04a0*/  @!UP0 SYNCS.EXCH.64 URZ, [UR6+0x60], UR4 ;  /* 0x00006004063f85b2 */ /* 0x0044e20008000100 */
[----:B------:R2:W3:Y:S01]  /*04b0*/  @!UP1 SYNCS.EXCH.64 URZ, [UR6+0x68], UR4 ;  /* 0x00006804063f95b2 */ /* 0x0004e20008000100 */
[----:B------:R-:W-:Y:S01]  /*04c0*/  NOP ;  /* 0x0000000000007918 */ /* 0x000fe20000000000 */
[----:B-----5:R-:W-:-:S04]  /*04d0*/  LOP3.LUT R6, R6, 0xfffff7ff, RZ, 0xc0, !PT ;  /* 0xfffff7ff06067812 */ /* 0x020fc800078ec0ff */
[----:B------:R-:W-:-:S05]  /*04e0*/  @P3 LOP3.LUT R6, R6, 0x800, RZ, 0xfc, !PT ;  /* 0x0000080006063812 */ /* 0x000fca00078efcff */
[----:B------:R5:W-:Y:S02]  /*04f0*/  STL [R1+0xc], R6 ;  /* 0x00000c0601007387 */ /* 0x000be40000100800 */
[----:B-----5:R-:W-:-:S04]  /*0500*/  SHF.R.S32.HI R6, RZ, 0x1f, R3 ;  /* 0x0000001fff067819 */ /* 0x020fc80000011403 */
[----:B------:R-:W-:-:S04]  /*0510*/  LEA.HI R6, R6, R3, RZ, 0x2 ;  /* 0x0000000306067211 */ /* 0x000fc800078f10ff */
[----:B------:R-:W-:Y:S01]  /*0520*/  LOP3.LUT R0, R6, 0xfffffffc, RZ, 0xc0, !PT ;  /* 0xfffffffc06007812 */ /* 0x000fe200078ec0ff */
[----:B0-----:R-:W-:-:S04]  /*0530*/  @P3 IMAD.MOV.U32 R6, RZ, RZ, R4 ;  /* 0x000000ffff063224 */ /* 0x001fc800078e0004 */
[----:B------:R-:W-:Y:S02]  /*0540*/  IMAD.IADD R0, R3, 0x1, -R0 ;  /* 0x0000000103007824 */ /* 0x000fe400078e0a00 */
[----:B------:R-:W-:Y:S02]  /*0550*/  IMAD.MOV.U32 R3, RZ, RZ, RZ ;  /* 0x000000ffff037224 */ /* 0x000fe400078e00ff */
[----:B-1----:R-:W-:Y:S01]  /*0560*/  @P3 IMAD.WIDE.U32 R8, R2, R9, R6 ;  /* 0x0000000902083225 */ /* 0x002fe200078e0006 */
[----:B---34-:R-:W-:Y:S01]  /*0570*/  BAR.SYNC.DEFER_BLOCKING 0x0 ;  /* 0x0000000000007b1d */ /* 0x018fe20000010000 */
[C---:B------:R-:W-:Y:S02]  /*0580*/  ISETP.NE.AND P0, PT, R0.reuse, 0x3, PT ;  /* 0x000000030000780c */ /* 0x040fe40003f05270 */
[----:B------:R-:W-:Y:S02]  /*0590*/  @!P3 IMAD.WIDE.U32 R6, R11, R4, R2 ;  /* 0x000000040b06b225 */ /* 0x000fe400078e0002 */
[----:B------:R-:W-:-:S02]  /*05a0*/  ISETP.EQ.OR P0, PT, R0, RZ, !P0 ;  /* 0x000000ff0000720c */ /* 0x000fc40004702670 */
[----:B------:R-:W-:Y:S02]  /*05b0*/  @P3 IMAD.MOV.U32 R12, RZ, RZ, R8 ;  /* 0x000000ffff0c3224 */ /* 0x000fe400078e0008 */
[----:B------:R-:W-:Y:S01]  /*05c0*/  ISETP.EQ.AND P0, PT, R5, RZ, P0 ;  /* 0x000000ff0500720c */ /* 0x000fe20000702270 */
[----:B------:R-:W-:Y:S02]  /*05d0*/  @P3 IMAD.MOV.U32 R5, RZ, RZ, RZ ;  /* 0x000000ffff053224 */ /* 0x000fe400078e00ff */
[----:B------:R-:W-:Y:S02]  /*05e0*/  @!P3 IMAD.MOV.U32 R12, RZ, RZ, R6 ;  /* 0x000000ffff0cb224 */ /* 0x000fe400078e0006 */
[----:B------:R-:W-:Y:S01]  /*05f0*/  @P3 IMAD.IADD R20, R9, 0x1, R5 ;  /* 0x0000000109143824 */ /* 0x000fe200078e0205 */
[----:B------:R-:W-:Y:S01]  /*0600*/  SEL R5, RZ, 0x1, !P0 ;  /* 0x00000001ff057807 */ /* 0x000fe20004000000 */
[----:B------:R-:W-:Y:S01]  /*0610*/  @!P3 IMAD.MOV.U32 R20, RZ, RZ, R7 ;  /* 0x000000ffff14b224 */ /* 0x000fe200078e0007 */
[----:B------:R2:W-:Y:S02]  /*0620*/  STL [R1+0x1c], R12 ;  /* 0x00001c0c01007387 */ /* 0x0005e40000100800 */
[----:B------:R-:W-:-:S02]  /*0630*/  SEL R5, R5, 0x2, P1 ;  /* 0x0000000205057807 */ /* 0x000fc40000800000 */
[----:B------:R2:W-:Y:S04]  /*0640*/  STL [R1+0x18], R20 ;  /* 0x0000181401007387 */ /* 0x0005e80000100800 */
[----:B------:R2:W-:Y:S01]  /*0650*/  STL [R1+0x14], R5 ;  /* 0x0000140501007387 */ /* 0x0005e20000100800 */
[----:B------:R-:W-:Y:S05]  /*0660*/  @!P2 BRA `(.L_x_3) ;  /* 0x0000007400e0a947 */ /* 0x000fea0003800000 */
[----:B------:R-:W-:-:S13]  /*0670*/  ISETP.GT.U32.AND P0, PT, R10, 0x1, PT ;  /* 0x000000010a00780c */ /* 0x000fda0003f04070 */
[----:B--2---:R-:W-:Y:S05]  /*0680*/  @P0 EXIT ;  /* 0x000000000000094d */ /* 0x004fea0003800000 */
[----:B------:R-:W-:Y:S01]  /*0690*/  ULDC.64 UR4, c[0x0][0x650] ;  /* 0x0001940000047ab9 */ /* 0x000fe20000000a00 */
[----:B------:R-:W-:Y:S01]  /*06a0*/  PRMT R0, RZ, 0x7610, R0 ;  /* 0x00007610ff007816 */ /* 0x000fe20000000000 */
[----:B------:R-:W-:Y:S01]  /*06b0*/  IMAD.MOV.U32 R22, RZ, RZ, -0x1 ;  /* 0xffffffffff167424 */ /* 0x000fe200078e00ff */
[----:B------:R-:W-:Y:S01]  /*06c0*/  ISETP.GE.U32.AND P0, PT, R12, UR4, PT ;  /* 0x000000040c007c0c */ /* 0x000fe2000bf06070 */
[----:B------:R-:W-:Y:S02]  /*06d0*/  IMAD.MOV.U32 R23, RZ, RZ, -0x1 ;  /* 0xffffffffff177424 */ /* 0x000fe400078e00ff */
[----:B------:R-:W-:Y:S01]  /*06e0*/  IMAD.MOV.U32 R17, RZ, RZ, -0x1 ;  /* 0xffffffffff117424 */ /* 0x000fe200078e00ff */
[----:B------:R-:W-:-:S13]  /*06f0*/  ISETP.GE.U32.AND.EX P0, PT, R20, UR5, PT, P0 ;  /* 0x0000000514007c0c */ /* 0x000fda000bf06100 */
[----:B------:R-:W-:Y:S05]  /*0700*/  @P0 BRA `(.L_x_4) ;  /* 0x0000000400640947 */ /* 0x000fea0003800000 */
[----:B------:R-:W0:Y:S01]  /*0710*/  LDC.64 R14, c[0x0][0x628] ;  /* 0x00018a00ff0e7b82 */ /* 0x000e220000000a00 */
[----:B------:R-:W-:Y:S02]  /*0720*/  IMAD.MOV.U32 R6, RZ, RZ, R12 ;  /* 0x000000ffff067224 */ /* 0x000fe400078e000c */
[----:B------:R-:W-:-:S05]  /*0730*/  IMAD.MOV.U32 R7, RZ, RZ, R20 ;  /* 0x000000ffff077224 */ /* 0x000fca00078e0014 */
[----:B------:R-:W1:Y:S08]  /*0740*/  LDC R0, c[0x0][0x630] ;  /* 0x00018c00ff007b82 */ /* 0x000e700000000800 */
[----:B------:R-:W2:Y:S01]  /*0750*/  LDC.64 R18, c[0x0][0x620] ;  /* 0x00018800ff127b82 */ /* 0x000ea20000000a00 */
[----:B0-----:R-:W-:-:S04]  /*0760*/  ISETP.NE.U32.AND P0, PT, R14, RZ, PT ;  /* 0x000000ff0e00720c */ /* 0x001fc80003f05070 */
[----:B------:R-:W-:-:S13]  /*0770*/  ISETP.NE.AND.EX P0, PT, R15, RZ, PT, P0 ;  /* 0x000000ff0f00720c */ /* 0x000fda0003f05300 */
[----:B-12---:R-:W-:Y:S05]  /*0780*/  @!P0 BRA `(.L_x_5) ;  /* 0x0000000000288947 */ /* 0x006fea0003800000 */
[----:B------:R-:W0:Y:S02]  /*0790*/  LDC R5, c[0x0][0x634] ;  /* 0x00018d00ff057b82 */ /* 0x000e240000000800 */
[----:B0-----:R-:W-:-:S05]  /*07a0*/  IADD3 R5, P0, R12, R5, RZ ;  /* 0x000000050c057210 */ /* 0x001fca0007f1e0ff */
[----:B------:R-:W-:-:S04]  /*07b0*/  IMAD.X R13, RZ, RZ, R20, P0 ;  /* 0x000000ffff0d7224 */ /* 0x000fc800000e0614 */
[----:B------:R-:W-:-:S04]  /*07c0*/  IMAD.WIDE.U32 R6, R13, R14, RZ ;  /* 0x0000000e0d067225 */ /* 0x000fc800078e00ff */
[----:B------:R-:W-:-:S04]  /*07d0*/  IMAD.WIDE.U32 R8, P0, R5, R15, R6 ;  /* 0x0000000f05087225 */ /* 0x000fc80007800006 */
[----:B------:R-:W-:-:S04]  /*07e0*/  IMAD.WIDE.U32 R6, R5, R14, RZ ;  /* 0x0000000e05067225 */ /* 0x000fc800078e00ff */
[----:B------:R-:W-:Y:S01]  /*07f0*/  IMAD.X R11, RZ, RZ, RZ, P0 ;  /* 0x000000ffff0b7224 */ /* 0x000fe200000e06ff */
[----:B------:R-:W-:Y:S01]  /*0800*/  IADD3 RZ, P0, R7, R8, RZ ;  /* 0x0000000807ff7210 */ /* 0x000fe20007f1e0ff */
[----:B------:R-:W-:-:S04]  /*0810*/  IMAD.MOV.U32 R10, RZ, RZ, R9 ;  /* 0x000000ffff0a7224 */ /* 0x000fc800078e0009 */
[----:B------:R-:W-:-:S08]  /*0820*/  IMAD.WIDE.U32.X R6, R13, R15, R10, P0 ;  /* 0x0000000f0d067225 */ /* 0x000fd000000e040a */
.L_x_5:
[-CC-:B------:R-:W-:Y:S01]  /*0830*/  SHF.R.U64 R24, R6, R0.reuse, R7.reuse ;  /* 0x0000000006187219 */ /* 0x180fe20000001207 */
[----:B------:R-:W0:Y:S01]  /*0840*/  LDC R10, c[0x0][0x618] ;  /* 0x00018600ff0a7b82 */ /* 0x000e220000000800 */
[----:B------:R-:W-:Y:S01]  /*0850*/  SHF.R.U32.HI R3, RZ, R0, R7 ;  /* 0x00000000ff037219 */ /* 0x000fe20000011607 */
[----:B------:R-:W-:Y:S01]  /*0860*/  IMAD.MOV.U32 R7, RZ, RZ, R20 ;  /* 0x000000ffff077224 */ /* 0x000fe200078e0014 */
[----:B------:R-:W-:Y:S01]  /*0870*/  IADD3 R5, P0, RZ, -R24, RZ ;  /* 0x80000018ff057210 */ /* 0x000fe20007f1e0ff */
[----:B------:R-:W-:Y:S01]  /*0880*/  ULDC UR4, c[0x0][0x150] ;  /* 0x0000540000047ab9 */ /* 0x000fe20000000800 */
[----:B------:R-:W-:Y:S01]  /*0890*/  I2FP.F32.U32 R0, R2 ;  /* 0x0000000200007245 */ /* 0x000fe20000201000 */
[----:B------:R-:W-:Y:S02]  /*08a0*/  IMAD.MOV.U32 R6, RZ, RZ, R12 ;  /* 0x000000ffff067224 */ /* 0x000fe400078e000c */
[----:B------:R-:W1:Y:S01]  /*08b0*/  LDC.64 R20, c[0x0][0x640] ;  /* 0x00019000ff147b82 */ /* 0x000e620000000a00 */
[----:B------:R-:W-:-:S02]  /*08c0*/  IMAD.X R9, RZ, RZ, ~R3, P0 ;  /* 0x000000ffff097224 */ /* 0x000fc400000e0e03 */
[----:B------:R-:W-:Y:S01]  /*08d0*/  FMUL R0, R0, UR4 ;  /* 0x0000000400007c20 */ /* 0x000fe20008400000 */
[----:B------:R-:W-:Y:S01]  /*08e0*/  IMAD.WIDE.U32 R6, R5, R18, R6 ;  /* 0x0000001205067225 */ /* 0x000fe200078e0006 */
[----:B------:R-:W-:-:S03]  /*08f0*/  ULDC UR4, c[0x0][0x154] ;  /* 0x0000550000047ab9 */ /* 0x000fc60000000800 */
[----:B------:R-:W-:Y:S01]  /*0900*/  IMAD R8, R9, R18, RZ ;  /* 0x0000001209087224 */ /* 0x000fe200078e02ff */
[----:B------:R-:W2:Y:S01]  /*0910*/  LDC R3, c[0x0][0x144] ;  /* 0x00005100ff037b82 */ /* 0x000ea20000000800 */
[----:B------:R-:W3:Y:S01]  /*0920*/  F2I.U32.TRUNC.NTZ R0, R0 ;  /* 0x0000000000007305 */ /* 0x000ee2000020f000 */
[----:B------:R-:W-:Y:S02]  /*0930*/  IMAD.MOV.U32 R9, RZ, RZ, -0x1 ;  /* 0xffffffffff097424 */ /* 0x000fe400078e00ff */
[----:B------:R-:W-:-:S04]  /*0940*/  IMAD R5, R5, R19, R8 ;  /* 0x0000001305057224 */ /* 0x000fc800078e0208 */
[----:B------:R-:W4:Y:S01]  /*0950*/  LDC R14, c[0x0][0x608] ;  /* 0x00018200ff0e7b82 */ /* 0x000f220000000800 */
[----:B------:R-:W-:Y:S01]  /*0960*/  IMAD.IADD R7, R7, 0x1, R5 ;  /* 0x0000000107077824 */ /* 0x000fe200078e0205 */
[----:B------:R-:W-:-:S04]  /*0970*/  I2FP.F32.U32 R5, R4 ;  /* 0x0000000400057245 */ /* 0x000fc80000201000 */
[-CC-:B0-----:R-:W-:Y:S02]  /*0980*/  SHF.R.U64 R12, R6, R10.reuse, R7.reuse ;  /* 0x0000000a060c7219 */ /* 0x181fe40000001207 */
[----:B------:R-:W0:Y:S01]  /*0990*/  LDC R8, c[0x0][0x658] ;  /* 0x00019600ff087b82 */ /* 0x000e220000000800 */
[----:B-1----:R-:W-:Y:S01]  /*09a0*/  ISETP.NE.U32.AND P0, PT, R20, RZ, PT ;  /* 0x000000ff1400720c */ /* 0x002fe20003f05070 */
[----:B---3--:R-:W-:Y:S01]  /*09b0*/  IMAD.MOV R6, RZ, RZ, -R0 ;  /* 0x000000ffff067224 */ /* 0x008fe200078e0a00 */
[----:B------:R-:W-:Y:S02]  /*09c0*/  SHF.R.U32.HI R7, RZ, R10, R7 ;  /* 0x0000000aff077219 */ /* 0x000fe40000011607 */
[----:B------:R-:W-:-:S03]  /*09d0*/  ISETP.NE.AND.EX P0, PT, R21, RZ, PT, P0 ;  /* 0x000000ff1500720c */ /* 0x000fc60003f05300 */
[----:B------:R-:W1:Y:S01]  /*09e0*/  LDC R13, c[0x0][0x148] ;  /* 0x00005200ff0d7b82 */ /* 0x000e620000000800 */
[----:B--2---:R-:W-:Y:S02]  /*09f0*/  IMAD R0, R3, R6, R2 ;  /* 0x0000000603007224 */ /* 0x004fe400078e0202 */
[----:B------:R-:W-:-:S04]  /*0a00*/  FMUL R3, R5, UR4 ;  /* 0x0000000405037c20 */ /* 0x000fc80008400000 */
[----:B------:R2:W3:Y:S01]  /*0a10*/  F2I.U32.TRUNC.NTZ R11, R3 ;  /* 0x00000003000b7305 */ /* 0x0004e2000020f000 */
[----:B------:R-:W1:Y:S01]  /*0a20*/  LDC R17, c[0x0][0x600] ;  /* 0x00018000ff117b82 */ /* 0x000e620000000800 */
[-CC-:B----4-:R-:W-:Y:S02]  /*0a30*/  SHF.R.U64 R23, R12, R14.reuse, R7.reuse ;  /* 0x0000000e0c177219 */ /* 0x190fe40000001207 */
[----:B------:R-:W-:Y:S01]  /*0a40*/  SHF.R.U32.HI R5, RZ, R14, R7 ;  /* 0x0000000eff057219 */ /* 0x000fe20000011607 */
[----:B------:R-:W-:-:S04]  /*0a50*/  IMAD.MOV.U32 R7, RZ, RZ, 0x1 ;  /* 0x00000001ff077424 */ /* 0x000fc800078e00ff */
[----:B------:R-:W4:Y:S01]  /*0a60*/  LDC R18, c[0x0][0x648] ;  /* 0x00019200ff127b82 */ /* 0x000f220000000800 */
[-C--:B0-----:R-:W-:Y:S02]  /*0a70*/  SHF.L.U32 R2, R9, R8.reuse, RZ ;  /* 0x0000000809027219 */ /* 0x081fe400000006ff */
[-CC-:B------:R-:W-:Y:S02]  /*0a80*/  SHF.R.U64 R14, R23, R8.reuse, R5.reuse ;  /* 0x00000008170e7219 */ /* 0x180fe40000001205 */
[----:B------:R-:W-:Y:S02]  /*0a90*/  SHF.R.U32.HI R15, RZ, R8, R5 ;  /* 0x00000008ff0f7219 */ /* 0x000fe40000011605 */
[----:B------:R-:W-:Y:S01]  /*0aa0*/  LOP3.LUT R10, RZ, R2, RZ, 0x33, !PT ;  /* 0x00000002ff0a7212 */ /* 0x000fe200078e33ff */
[----:B------:R-:W0:Y:S01]  /*0ab0*/  LDC R19, c[0x0][0x638] ;  /* 0x00018e00ff137b82 */ /* 0x000e220000000800 */
[----:B------:R-:W-:Y:S01]  /*0ac0*/  SHF.L.U32 R5, R7, R8, RZ ;  /* 0x0000000807057219 */ /* 0x000fe200000006ff */
[----:B------:R-:W-:-:S02]  /*0ad0*/  IMAD.MOV.U32 R2, RZ, RZ, R14 ;  /* 0x000000ffff027224 */ /* 0x000fc400078e000e */
[----:B--2---:R-:W-:-:S04]  /*0ae0*/  IMAD.MOV.U32 R3, RZ, RZ, R15 ;  /* 0x000000ffff037224 */ /* 0x004fc800078e000f */
[----:B------:R-:W2:Y:S01]  /*0af0*/  LDC R22, c[0x0][0x610] ;  /* 0x00018400ff167b82 */ /* 0x000ea20000000800 */
[----:B---3--:R-:W-:Y:S05]  /*0b00*/  @!P0 BRA `(.L_x_6) ;  /* 0x0000000000288947 */ /* 0x008fea0003800000 */
[----:B------:R-:W3:Y:S02]  /*0b10*/  LDC R9, c[0x0][0x64c] ;  /* 0x00019300ff097b82 */ /* 0x000ee40000000800 */
[----:B---3--:R-:W-:-:S05]  /*0b20*/  IADD3 R9, P0, R14, R9, RZ ;  /* 0x000000090e097210 */ /* 0x008fca0007f1e0ff */
        /* <DEDUP_REMOVED lines=8> */
.L_x_6:
[----:B----4-:R-:W-:Y:S01]  /*0bb0*/  SHF.R.U64 R2, R2, R18, R3 ;  /* 0x0000001202027219 */ /* 0x010fe20000001203 */
[----:B-1----:R-:W-:Y:S01]  /*0bc0*/  VIADD R3, R17, 0xffffffff ;  /* 0xffffffff11037836 */ /* 0x002fe20000000000 */
[----:B------:R-:W-:Y:S01]  /*0bd0*/  LOP3.LUT R10, R23, R10, RZ, 0xc0, !PT ;  /* 0x0000000a170a7212 */ /* 0x000fe200078ec0ff */
[----:B------:R-:W-:Y:S02]  /*0be0*/  IMAD.MOV R11, RZ, RZ, -R11 ;  /* 0x000000ffff0b7224 */ /* 0x000fe400078e0a0b */
[----:B------:R-:W-:Y:S01]  /*0bf0*/  IMAD.MOV R6, RZ, RZ, -R2 ;  /* 0x000000ffff067224 */ /* 0x000fe200078e0a02 */
[----:B------:R-:W-:Y:S01]  /*0c00*/  LOP3.LUT R3, R12, R3, RZ, 0xc0, !PT ;  /* 0x000000030c037212 */ /* 0x000fe200078ec0ff */
[----:B------:R-:W-:Y:S02]  /*0c10*/  IMAD R5, R5, R2, R10 ;  /* 0x0000000205057224 */ /* 0x000fe400078e020a */
[----:B------:R-:W-:Y:S02]  /*0c20*/  @P3 IMAD R0, R13, R11, R4 ;  /* 0x0000000b0d003224 */ /* 0x000fe400078e0204 */
[----:B0-----:R-:W-:-:S02]  /*0c30*/  IMAD R2, R6, R19, R14 ;  /* 0x0000001306027224 */ /* 0x001fc400078e020e */
[----:B--2---:R-:W-:Y:S02]  /*0c40*/  IMAD R22, R5, R22, R0 ;  /* 0x0000001605167224 */ /* 0x004fe400078e0200 */
[----:B------:R-:W-:Y:S02]  /*0c50*/  IMAD R3, R2, R17, R3 ;  /* 0x0000001102037224 */ /* 0x000fe400078e0203 */
[----:B------:R-:W-:Y:S02]  /*0c60*/  IMAD.MOV.U32 R0, RZ, RZ, 0x1 ;  /* 0x00000001ff007424 */ /* 0x000fe400078e00ff */
[----:B------:R-:W-:Y:S01]  /*0c70*/  IMAD.MOV.U32 R17, RZ, RZ, R24 ;  /* 0x000000ffff117224 */ /* 0x000fe200078e0018 */
[----:B------:R-:W-:Y:S02]  /*0c80*/  SEL R23, R3, R22, !P3 ;  /* 0x0000001603177207 */ /* 0x000fe40005800000 */
[----:B------:R-:W-:-:S07]  /*0c90*/  SEL R22, R22, R3, !P3 ;  /* 0x0000000316167207 */ /* 0x000fce0005800000 */
.L_x_4:
[----:B------:R-:W-:-:S08]  /*0ca0*/  NOP ;  /* 0x0000000000007918 */ /* 0x000fd00000000000 */
[----:B------:R-:W0:Y:S02]  /*0cb0*/  USETMAXREG.TRY_ALLOC.CTAPOOL UP0, 0xe8 ;  /* 0x000000e8000079c8 */ /* 0x000e240008000600 */
[----:B0-----:R-:W-:-:S13]  /*0cc0*/  PLOP3.LUT P0, PT, PT, PT, UP0, 0x80, 0x0 ;  /* 0x000000000000781c */ /* 0x001fda0003f0f008 */
[----:B------:R-:W-:Y:S05]  /*0cd0*/  @!P0 BRA `(.L_x_4) ;  /* 0xfffffffc00f08947 */ /* 0x000fea000383ffff */
[----:B------:R-:W-:Y:S01]  /*0ce0*/  ULDC.64 UR4, c[0x0][0x598] ;  /* 0x0001660000047ab9 */ /* 0x000fe20000000a00 */
[----:B------:R-:W-:Y:S01]  /*0cf0*/  ULDC.64 UR36, c[0x0][0x208] ;  /* 0x0000820000247ab9 */ /* 0x000fe20000000a00 */
[----:B------:R-:W-:-:S04]  /*0d00*/  ISETP.NE.U32.AND P0, PT, RZ, UR4, PT ;  /* 0x00000004ff007c0c */ /* 0x000fc8000bf05070 */
[----:B------:R-:W-:-:S13]  /*0d10*/  ISETP.NE.AND.EX P0, PT, RZ, UR5, PT, P0 ;  /* 0x00000005ff007c0c */ /* 0x000fda000bf05300 */
[----:B------:R-:W-:Y:S05]  /*0d20*/  @!P0 BRA `(.L_x_7) ;  /* 0x00000000001c8947 */ /* 0x000fea0003800000 */
[----:B------:R-:W0:Y:S02]  /*0d30*/  LDC.64 R2, c[0x0][0x598] ;  /* 0x00016600ff027b82 */ /* 0x000e240000000a00 */
[----:B0-----:R-:W2:Y:S02]  /*0d40*/  LDG.E.64 R2, desc[UR36][R2.64] ;  /* 0x0000002402027981 */ /* 0x001ea4000c1e1b00 */
[----:B--2---:R-:W-:-:S04]  /*0d50*/  ISETP.NE.U32.AND P0, PT, R2, RZ, PT ;  /* 0x000000ff0200720c */ /* 0x004fc80003f05070 */
[----:B------:R-:W-:-:S13]  /*0d60*/  ISETP.NE.AND.EX P0, PT, R3, RZ, PT, P0 ;  /* 0x000000ff0300720c */ /* 0x000fda0003f05300 */
[----:B------:R-:W-:Y:S05]  /*0d70*/  @!P0 BRA `(.L_x_7) ;  /* 0x0000000000088947 */ /* 0x000fea0003800000 */
[----:B------:R0:W5:Y:S01]  /*0d80*/  LD.E R18, desc[UR36][R2.64] ;  /* 0x0000002402127980 */ /* 0x000162000c101900 */
[----:B------:R-:W-:Y:S05]  /*0d90*/  BRA `(.L_x_8) ;  /* 0x0000000000247947 */ /* 0x000fea0003800000 */
.L_x_7:
[----:B------:R-:W-:Y:S02]  /*0da0*/  ULDC.64 UR4, c[0x0][0x588] ;  /* 0x0001620000047ab9 */ /* 0x000fe40000000a00 */
[----:B------:R-:W-:-:S04]  /*0db0*/  ISETP.NE.U32.AND P0, PT, RZ, UR4, PT ;  /* 0x00000004ff007c0c */ /* 0x000fc8000bf05070 */
[----:B------:R-:W-:-:S13]  /*0dc0*/  ISETP.NE.AND.EX P0, PT, RZ, UR5, PT, P0 ;  /* 0x00000005ff007c0c */ /* 0x000fda000bf05300 */
[----:B------:R-:W-:Y:S05]  /*0dd0*/  @!P0 BRA `(.L_x_9) ;  /* 0x00000000000c8947 */ /* 0x000fea0003800000 */
[----:B------:R-:W0:Y:S02]  /*0de0*/  LDC.64 R18, c[0x0][0x588] ;  /* 0x00016200ff127b82 */ /* 0x000e240000000a00 */
[----:B0-----:R1:W5:Y:S01]  /*0df0*/  LDG.E R18, desc[UR36][R18.64] ;  /* 0x0000002412127981 */ /* 0x001362000c1e1900 */
[----:B------:R-:W-:Y:S05]  /*0e00*/  BRA `(.L_x_8) ;  /* 0x0000000000087947 */ /* 0x000fea0003800000 */
.L_x_9:
[----:B------:R-:W-:Y:S02]  /*0e10*/  ULDC UR4, c[0x0][0x580] ;  /* 0x0001600000047ab9 */ /* 0x000fe40000000800 */
[----:B------:R-:W-:-:S07]  /*0e20*/  IMAD.U32 R18, RZ, RZ, UR4 ;  /* 0x00000004ff127e24 */ /* 0x000fce000f8e00ff */
.L_x_8:
[----:B------:R-:W-:Y:S02]  /*0e30*/  ULDC.64 UR4, c[0x0][0x5a0] ;  /* 0x0001680000047ab9 */ /* 0x000fe40000000a00 */
[----:B------:R-:W-:-:S04]  /*0e40*/  ISETP.NE.U32.AND P0, PT, RZ, UR4, PT ;  /* 0x00000004ff007c0c */ /* 0x000fc8000bf05070 */
[----:B------:R-:W-:-:S13]  /*0e50*/  ISETP.NE.AND.EX P0, PT, RZ, UR5, PT, P0 ;  /* 0x00000005ff007c0c */ /* 0x000fda000bf05300 */
[----:B------:R-:W-:Y:S05]  /*0e60*/  @!P0 BRA `(.L_x_10) ;  /* 0x00000000001c8947 */ /* 0x000fea0003800000 */
[----:B0-----:R-:W0:Y:S02]  /*0e70*/  LDC.64 R2, c[0x0][0x5a0] ;  /* 0x00016800ff027b82 */ /* 0x001e240000000a00 */
[----:B0-----:R-:W2:Y:S02]  /*0e80*/  LDG.E.64 R2, desc[UR36][R2.64] ;  /* 0x0000002402027981 */ /* 0x001ea4000c1e1b00 */
[----:B--2---:R-:W-:-:S04]  /*0e90*/  ISETP.NE.U32.AND P0, PT, R2, RZ, PT ;  /* 0x000000ff0200720c */ /* 0x004fc80003f05070 */
[----:B------:R-:W-:-:S13]  /*0ea0*/  ISETP.NE.AND.EX P0, PT, R3, RZ, PT, P0 ;  /* 0x000000ff0300720c */ /* 0x000fda0003f05300 */
[----:B------:R-:W-:Y:S05]  /*0eb0*/  @!P0 BRA `(.L_x_10) ;  /* 0x0000000000088947 */ /* 0x000fea0003800000 */
[----:B-1----:R0:W5:Y:S01]  /*0ec0*/  LD.E R19, desc[UR36][R2.64] ;  /* 0x0000002402137980 */ /* 0x002162000c101900 */
[----:B------:R-:W-:Y:S05]  /*0ed0*/  BRA `(.L_x_11) ;  /* 0x0000000000247947 */ /* 0x000fea0003800000 */
.L_x_10:
[----:B------:R-:W-:Y:S02]  /*0ee0*/  ULDC.64 UR4, c[0x0][0x590] ;  /* 0x0001640000047ab9 */ /* 0x000fe40000000a00 */
[----:B------:R-:W-:-:S04]  /*0ef0*/  ISETP.NE.U32.AND P0, PT, RZ, UR4, PT ;  /* 0x00000004ff007c0c */ /* 0x000fc8000bf05070 */
[----:B------:R-:W-:-:S13]  /*0f00*/  ISETP.NE.AND.EX P0, PT, RZ, UR5, PT, P0 ;  /* 0x00000005ff007c0c */ /* 0x000fda000bf05300 */
[----:B------:R-:W-:Y:S05]  /*0f10*/  @!P0 BRA `(.L_x_12) ;  /* 0x00000000000c8947 */ /* 0x000fea0003800000 */
[----:B0-----:R-:W1:Y:S02]  /*0f20*/  LDC.64 R2, c[0x0][0x590] ;  /* 0x00016400ff027b82 */ /* 0x001e640000000a00 */
[----:B-1----:R1:W5:Y:S01]  /*0f30*/  LDG.E R19, desc[UR36][R2.64] ;  /* 0x0000002402137981 */ /* 0x002362000c1e1900 */
[----:B------:R-:W-:Y:S05]  /*0f40*/  BRA `(.L_x_11) ;  /* 0x0000000000087947 */ /* 0x000fea0003800000 */
.L_x_12:
[----:B------:R-:W-:Y:S02]  /*0f50*/  ULDC UR4, c[0x0][0x584] ;  /* 0x0001610000047ab9 */ /* 0x000fe40000000800 */
[----:B-1----:R-:W-:-:S07]  /*0f60*/  IMAD.U32 R19, RZ, RZ, UR4 ;  /* 0x00000004ff137e24 */ /* 0x002fce000f8e00ff */
.L_x_11:
[----:B------:R-:W-:-:S13]  /*0f70*/  LOP3.LUT P0, RZ, R0, 0xff, RZ, 0xc0, !PT ;  /* 0x000000ff00ff7812 */ /* 0x000fda000780c0ff */
[----:B------:R-:W-:Y:S05]  /*0f80*/  @!P0 EXIT ;  /* 0x000000000000894d */ /* 0x000fea0003800000 */
[----:B01----:R-:W2:Y:S01]  /*0f90*/  LDL R2, [R1+0x14] ;  /* 0x0000140001027983 */ /* 0x003ea20000100800 */
[----:B------:R-:W-:Y:S01]  /*0fa0*/  ULDC UR4, c[0x0][0x28c] ;  /* 0x0000a30000047ab9 */ /* 0x000fe20000000800 */
[----:B------:R-:W-:Y:S01]  /*0fb0*/  UMOV UR38, URZ ;  /* 0x0000003f00267c82 */ /* 0x000fe20008000000 */
[----:B------:R-:W-:Y:S01]  /*0fc0*/  UIADD3 UR4, UR4, 0x1f, URZ ;  /* 0x0000001f04047890 */ /* 0x000fe2000fffe03f */
[----:B------:R-:W-:-:S03]  /*0fd0*/  UMOV UR39, URZ ;  /* 0x0000003f00277c82 */ /* 0x000fc60008000000 */
[----:B------:R-:W-:-:S04]  /*0fe0*/  USHF.R.S32.HI UR5, URZ, 0x1f, UR4 ;  /* 0x0000001f3f057899 */ /* 0x000fc80008011404 */
[----:B------:R-:W-:-:S04]  /*0ff0*/  ULEA.HI UR5, UR5, UR4, URZ, 0x5 ;  /* 0x0000000405057291 */ /* 0x000fc8000f8f283f */
[----:B------:R-:W-:Y:S01]  /*1000*/  USHF.R.S32.HI UR40, URZ, 0x5, UR5 ;  /* 0x000000053f287899 */ /* 0x000fe20008011405 */
[----:B--2---:R-:W-:-:S11]  /*1010*/  LOP3.LUT R104, R2, 0x1, RZ, 0xfc, !PT ;  /* 0x0000000102687812 */ /* 0x004fd600078efcff */
.L_x_167:
[----:B------:R-:W0:Y:S01]  /*1020*/  S2R R3, SR_CgaCtaId ;  /* 0x0000000000037919 */ /* 0x000e220000008800 */
[----:B------:R-:W-:-:S04]  /*1030*/  MOV R0, 0x400 ;  /* 0x0000040000007802 */ /* 0x000fc80000000f00 */
[----:B0-----:R-:W-:-:S05]  /*1040*/  LEA R25, R3, R0, 0x18 ;  /* 0x0000000003197211 */ /* 0x001fca00078ec0ff */
[----:B------:R-:W-:-:S05]  /*1050*/  VIADD R0, R25, 0x800 ;  /* 0x0000080019007836 */ /* 0x000fca0000000000 */
[----:B------:R-:W-:-:S13]  /*1060*/  LOP3.LUT P0, RZ, R0, 0x9f, RZ, 0xc0, !PT ;  /* 0x0000009f00ff7812 */ /* 0x000fda000780c0ff */
[----:B---34-:R-:W-:Y:S05]  /*1070*/  @!P0 BRA `(.L_x_13) ;  /* 0x0000000000408947 */ /* 0x018fea0003800000 */
[----:B------:R-:W-:Y:S01]  /*1080*/  MOV R0, 0x0 ;  /* 0x0000000000007802 */ /* 0x000fe20000000f00 */
[----:B------:R-:W-:Y:S01]  /*1090*/  ULDC.64 UR4, c[0x4][0x70] ;  /* 0x01001c0000047ab9 */ /* 0x000fe20000000a00 */
[----:B------:R-:W-:Y:S01]  /*10a0*/  ULDC.64 UR6, c[0x4][0x8] ;  /* 0x0100020000067ab9 */ /* 0x000fe20000000a00 */
[----:B------:R-:W-:Y:S01]  /*10b0*/  IMAD.U32 R4, RZ, RZ, UR4 ;  /* 0x00000004ff047e24 */ /* 0x000fe2000f8e00ff */
[----:B------:R0:W1:Y:S01]  /*10c0*/  LDC.64 R2, c[0x4][R0] ;  /* 0x0100000000027b82 */ /* 0x0000620000000a00 */
[----:B------:R-:W-:Y:S01]  /*10d0*/  IMAD.U32 R5, RZ, RZ, UR5 ;  /* 0x00000005ff057e24 */ /* 0x000fe2000f8e00ff */
[----:B------:R-:W-:Y:S01]  /*10e0*/  ULDC.64 UR4, c[0x4][0x78] ;  /* 0x01001e0000047ab9 */ /* 0x000fe20000000a00 */
[----:B------:R-:W-:Y:S02]  /*10f0*/  IMAD.U32 R10, RZ, RZ, UR6 ;  /* 0x00000006ff0a7e24 */ /* 0x000fe4000f8e00ff */
[----:B------:R-:W-:Y:S02]  /*1100*/  IMAD.U32 R6, RZ, RZ, UR4 ;  /* 0x00000004ff067e24 */ /* 0x000fe4000f8e00ff */
[----:B------:R-:W-:-:S02]  /*1110*/  IMAD.U32 R7, RZ, RZ, UR5 ;  /* 0x00000005ff077e24 */ /* 0x000fc4000f8e00ff */
[----:B------:R-:W-:Y:S02]  /*1120*/  IMAD.U32 R11, RZ, RZ, UR7 ;  /* 0x00000007ff0b7e24 */ /* 0x000fe4000f8e00ff */
[----:B------:R-:W-:Y:S02]  /*1130*/  IMAD.MOV.U32 R8, RZ, RZ, 0x70 ;  /* 0x00000070ff087424 */ /* 0x000fe400078e00ff */
[----:B------:R-:W-:Y:S02]  /*1140*/  IMAD.MOV.U32 R12, RZ, RZ, 0x1 ;  /* 0x00000001ff0c7424 */ /* 0x000fe400078e00ff */
[----:B0-----:R-:W-:-:S07]  /*1150*/  IMAD.MOV.U32 R13, RZ, RZ, RZ ;  /* 0x000000ffff0d7224 */ /* 0x001fce00078e00ff */
[----:B------:R-:W-:-:S07]  /*1160*/  LEPC R20, `(.L_x_13) ;  /* 0x000000001014794e */ /* 0x000fce0000000000 */
[----:B-1---5:R-:W-:Y:S05]  /*1170*/  CALL.ABS.NOINC R2 ;  /* 0x0000000002007343 */ /* 0x022fea0003c00000 */
.L_x_13:
[----:B------:R-:W-:-:S05]  /*1180*/  VIADD R28, R25, 0x28800 ;  /* 0x00028800191c7836 */ /* 0x000fca0000000000 */
[----:B------:R-:W-:-:S13]  /*1190*/  LOP3.LUT P0, RZ, R28, 0x3ff, RZ, 0xc0, !PT ;  /* 0x000003ff1cff7812 */ /* 0x000fda000780c0ff */
[----:B------:R-:W-:Y:S05]  /*11a0*/  @!P0 BRA `(.L_x_14) ;  /* 0x00000000007c8947 */ /* 0x000fea0003800000 */
        /* <DEDUP_REMOVED lines=16> */
.L_x_15:
[----:B------:R-:W0:Y:S01]  /*12b0*/  LDC.64 R2, c[0x4][R2] ;  /* 0x0100000002027b82 */ /* 0x000e220000000a00 */
[----:B------:R-:W-:Y:S01]  /*12c0*/  ULDC.64 UR4, c[0x4][0x70] ;  /* 0x01001c0000047ab9 */ /* 0x000fe20000000a00 */
[----:B------:R-:W-:Y:S01]  /*12d0*/  ULDC.64 UR6, c[0x4][0x10] ;  /* 0x0100040000067ab9 */ /* 0x000fe20000000a00 */
[----:B------:R-:W-:Y:S02]  /*12e0*/  IMAD.U32 R4, RZ, RZ, UR4 ;  /* 0x00000004ff047e24 */ /* 0x000fe4000f8e00ff */
        /* <DEDUP_REMOVED lines=8> */
[----:B------:R-:W-:-:S07]  /*1370*/  IMAD.MOV.U32 R13, RZ, RZ, RZ ;  /* 0x000000ffff0d7224 */ /* 0x000fce00078e00ff */
[----:B------:R-:W-:-:S07]  /*1380*/  LEPC R20, `(.L_x_14) ;  /* 0x000000001014794e */ /* 0x000fce0000000000 */
[----:B0-----:R-:W-:Y:S05]  /*1390*/  CALL.ABS.NOINC R2 ;  /* 0x0000000002007343 */ /* 0x001fea0003c00000 */
.L_x_14:
[----:B------:R-:W0:Y:S01]  /*13a0*/  S2R R2, SR_TID.X ;  /* 0x0000000000027919 */ /* 0x000e220000002100 */
[----:B------:R-:W-:Y:S01]  /*13b0*/  UMOV UR4, 0xffffffff ;  /* 0xffffffff00047882 */ /* 0x000fe20000000000 */
[----:B------:R-:W-:Y:S02]  /*13c0*/  ISETP.NE.AND P0, PT, R104, 0x3, PT ;  /* 0x000000036800780c */ /* 0x000fe40003f05270 */
[----:B0-----:R-:W-:-:S04]  /*13d0*/  LOP3.LUT R13, R2, 0x80, RZ, 0xc0, !PT ;  /* 0x00000080020d7812 */ /* 0x001fc800078ec0ff */
[----:B------:R-:W-:Y:S01]  /*13e0*/  SHF.R.U32.HI R13, RZ, 0x7, R13 ;  /* 0x00000007ff0d7819 */ /* 0x000fe2000001160d */
[----:B------:R-:W-:Y:S06]  /*13f0*/  BRA.DIV UR4, `(.L_x_16) ;  /* 0x00000092040c7947 */ /* 0x000fec000b800000 */
.L_x_196:
[----:B------:R-:W-:Y:S05]  /*1400*/  @!P0 BRA `(.L_x_17) ;  /* 0x0000000000048947 */ /* 0x000fea0003800000 */
[----:B------:R-:W-:Y:S01]  /*1410*/  BPT.TRAP 0x1 ;  /* 0x000000040000795c */ /* 0x000fe20000300000 */
.L_x_17:
[----:B------:R-:W-:Y:S02]  /*1420*/  IMAD.U32 R0, RZ, RZ, UR39 ;  /* 0x00000027ff007e24 */ /* 0x000fe4000f8e00ff */
[----:B------:R-:W-:Y:S02]  /*1430*/  IMAD.U32 R2, RZ, RZ, UR38 ;  /* 0x00000026ff027e24 */ /* 0x000fe4000f8e00ff */
[----:B------:R-:W-:-:S03]  /*1440*/  IMAD R3, R0, 0x8, R25 ;  /* 0x0000000800037824 */ /* 0x000fc600078e0219 */
[----:B------:R-:W-:-:S04]  /*1450*/  SHF.L.U32 R0, R2, 0x1f, RZ ;  /* 0x0000001f02007819 */ /* 0x000fc800000006ff */
[----:B------:R0:W1:Y:S01]  /*1460*/  SYNCS.PHASECHK.TRANS64.TRYWAIT P1, [R3+URZ], R0 ;  /* 0x00000000030075a7 */ /* 0x000062000802017f */
[----:B------:R-:W-:Y:S05]  /*1470*/  @!P0 BRA `(.L_x_18) ;  /* 0x0000000000048947 */ /* 0x000fea0003800000 */
[----:B------:R-:W-:Y:S01]  /*1480*/  BPT.TRAP 0x1 ;  /* 0x000000040000795c */ /* 0x000fe20000300000 */
.L_x_18:
[----:B-1----:R-:W-:Y:S05]  /*1490*/  @P1 BRA `(.L_x_19) ;  /* 0x0000000000081947 */ /* 0x002fea0003800000 */
[----:B------:R-:W1:Y:S02]  /*14a0*/  SYNCS.PHASECHK.TRANS64.TRYWAIT P1, [R3+URZ], R0 ;  /* 0x00000000030075a7 */ /* 0x000e64000802017f */
[----:B-1----:R-:W-:Y:S05]  /*14b0*/  @!P1 BRA `(.L_x_20) ;  /* 0x0000008c00f89947 */ /* 0x002fea0003800000 */
.L_x_19:
[----:B------:R-:W-:-:S04]  /*14c0*/  UIADD3 UR4, UR39, 0x1, URZ ;  /* 0x0000000127047890 */ /* 0x000fc8000fffe03f */
[----:B------:R-:W-:Y:S02]  /*14d0*/  UISETP.NE.AND UP0, UPT, UR4, 0x5, UPT ;  /* 0x000000050400788c */ /* 0x000fe4000bf05270 */
[----:B01----:R-:W-:Y:S02]  /*14e0*/  IMAD.U32 R0, RZ, RZ, UR4 ;  /* 0x00000004ff007e24 */ /* 0x003fe4000f8e00ff */
[----:B------:R-:W-:Y:S02]  /*14f0*/  USEL UR4, URZ, 0x1, UP0 ;  /* 0x000000013f047887 */ /* 0x000fe40008000000 */
[----:B------:R-:W-:Y:S02]  /*1500*/  PLOP3.LUT P1, PT, PT, PT, UP0, 0x80, 0x0 ;  /* 0x000000000000781c */ /* 0x000fe40003f2f008 */
[----:B------:R-:W-:Y:S02]  /*1510*/  ULOP3.LUT UR4, UR38, UR4, URZ, 0x3c, !UPT ;  /* 0x0000000426047292 */ /* 0x000fe4000f8e3c3f */
[----:B------:R-:W-:-:S04]  /*1520*/  SEL R0, R0, RZ, P1 ;  /* 0x000000ff00007207 */ /* 0x000fc80000800000 */
[----:B------:R-:W-:Y:S01]  /*1530*/  IMAD.U32 R14, RZ, RZ, UR4 ;  /* 0x00000004ff0e7e24 */ /* 0x000fe2000f8e00ff */
[----:B------:R-:W-:Y:S06]  /*1540*/  @!P0 BRA `(.L_x_21) ;  /* 0x0000000000048947 */ /* 0x000fec0003800000 */
[----:B------:R-:W-:Y:S01]  /*1550*/  BPT.TRAP 0x1 ;  /* 0x000000040000795c */ /* 0x000fe20000300000 */
.L_x_21:
[----:B------:R-:W0:Y:S01]  /*1560*/  S2R R2, SR_TID.X ;  /* 0x0000000000027919 */ /* 0x000e220000002100 */
[----:B------:R-:W-:Y:S01]  /*1570*/  USHF.L.U32 UR4, UR39, 0xd, URZ ;  /* 0x0000000d27047899 */ /* 0x000fe2000800063f */
[----:B------:R-:W-:Y:S01]  /*1580*/  IMAD.MOV.U32 R9, RZ, RZ, 0x90 ;  /* 0x00000090ff097424 */ /* 0x000fe200078e00ff */
[----:B------:R-:W-:Y:S01]  /*1590*/  SHF.L.U32 R11, R14, 0x1f, RZ ;  /* 0x0000001f0e0b7819 */ /* 0x000fe200000006ff */
[----:B------:R-:W-:-:S05]  /*15a0*/  IMAD.U32 R12, RZ, RZ, UR40 ;  /* 0x00000028ff0c7e24 */ /* 0x000fca000f8e00ff */
[----:B------:R-:W-:Y:S02]  /*15b0*/  ISETP.NE.AND P2, PT, R12, 0x1, PT ;  /* 0x000000010c00780c */ /* 0x000fe40003f45270 */
[----:B0-----:R-:W-:Y:S01]  /*15c0*/  SHF.R.U32.HI R6, RZ, 0x2, R2 ;  /* 0x00000002ff067819 */ /* 0x001fe20000011602 */
[C---:B------:R-:W-:Y:S02]  /*15d0*/  IMAD.SHL.U32 R7, R2.reuse, 0x8, RZ ;  /* 0x0000000802077824 */ /* 0x040fe400078e00ff */
[----:B------:R-:W-:Y:S01]  /*15e0*/  IMAD.SHL.U32 R3, R2, 0x10, RZ ;  /* 0x0000001002037824 */ /* 0x000fe200078e00ff */
[C---:B------:R-:W-:Y:S02]  /*15f0*/  LOP3.LUT R4, R6.reuse, 0x3, RZ, 0xc0, !PT ;  /* 0x0000000306047812 */ /* 0x040fe400078ec0ff */
[----:B------:R-:W-:Y:S02]  /*1600*/  LOP3.LUT R5, R6, 0x4, RZ, 0xc0, !PT ;  /* 0x0000000406057812 */ /* 0x000fe400078ec0ff */
[----:B------:R-:W-:-:S02]  /*1610*/  LOP3.LUT R2, R7, 0x18, R4, 0xe2, !PT ;  /* 0x0000001807027812 */ /* 0x000fc400078ee204 */
[----:B------:R-:W-:Y:S02]  /*1620*/  LOP3.LUT R7, R3, 0xe00, RZ, 0xc0, !PT ;  /* 0x00000e0003077812 */ /* 0x000fe400078ec0ff */
[----:B------:R-:W-:Y:S02]  /*1630*/  LOP3.LUT R2, R2, R5, RZ, 0xfc, !PT ;  /* 0x0000000502027212 */ /* 0x000fe400078efcff */
[----:B------:R-:W-:Y:S02]  /*1640*/  LOP3.LUT P1, RZ, R6, 0x4, RZ, 0xc0, !PT ;  /* 0x0000000406ff7812 */ /* 0x000fe4000782c0ff */
[----:B------:R-:W-:Y:S02]  /*1650*/  LOP3.LUT R3, R2, R7, RZ, 0xfc, !PT ;  /* 0x0000000702037212 */ /* 0x000fe400078efcff */
[----:B------:R-:W-:Y:S02]  /*1660*/  SEL R9, R9, 0x70, !P1 ;  /* 0x0000007009097807 */ /* 0x000fe40004800000 */
[----:B------:R-:W-:-:S05]  /*1670*/  LOP3.LUT R2, R3, UR4, RZ, 0xfc, !PT ;  /* 0x0000000403027c12 */ /* 0x000fca000f8efcff */
[--C-:B------:R-:W-:Y:S02]  /*1680*/  IMAD R8, R2, 0x4, R25.reuse ;  /* 0x0000000402087824 */ /* 0x100fe400078e0219 */
[----:B------:R-:W-:Y:S02]  /*1690*/  IMAD R2, R0, 0x8, R25 ;  /* 0x0000000800027824 */ /* 0x000fe400078e0219 */
[----:B------:R-:W-:Y:S02]  /*16a0*/  IMAD.IADD R10, R8, 0x1, R9 ;  /* 0x00000001080a7824 */ /* 0x000fe400078e0209 */
[----:B------:R0:W1:Y:S01]  /*16b0*/  SYNCS.PHASECHK.TRANS64.TRYWAIT P1, [R2+URZ], R11 ;  /* 0x0000000b020075a7 */ /* 0x000062000802017f */
[----:B------:R0:W2:Y:S04]  /*16c0*/  LDS R24, [R8+0x800] ;  /* 0x0008000008187984 */ /* 0x0000a80000000800 */
[----:B------:R-:W-:Y:S05]  /*16d0*/  WARPSYNC.ALL ;  /* 0x0000000000007948 */ /* 0x000fea0003800000 */
[----:B------:R-:W-:Y:S04]  /*16e0*/  LDS R25, [R8+0xc00] ;  /* 0x000c000008197984 */ /* 0x000fe80000000800 */
[----:B------:R-:W-:Y:S04]  /*16f0*/  LDS R96, [R8+0x4800] ;  /* 0x0048000008607984 */ /* 0x000fe80000000800 */
[----:B------:R-:W-:Y:S04]  /*1700*/  LDS R97, [R8+0x4c00] ;  /* 0x004c000008617984 */ /* 0x000fe80000000800 */
[----:B------:R-:W-:Y:S04]  /*1710*/  LDS R88, [R8+0x900] ;  /* 0x0009000008587984 */ /* 0x000fe80000000800 */
[----:B------:R-:W-:Y:S04]  /*1720*/  LDS R89, [R8+0xd00] ;  /* 0x000d000008597984 */ /* 0x000fe80000000800 */
[----:B------:R-:W-:Y:S04]  /*1730*/  LDS R92, [R8+0x4900] ;  /* 0x00490000085c7984 */ /* 0x000fe80000000800 */
[----:B------:R-:W-:Y:S04]  /*1740*/  LDS R93, [R8+0x4d00] ;  /* 0x004d0000085d7984 */ /* 0x000fe80000000800 */
[----:B------:R-:W-:Y:S04]  /*1750*/  LDS R26, [R10+0x800] ;  /* 0x000800000a1a7984 */ /* 0x000fe80000000800 */
[----:B------:R-:W2:Y:S04]  /*1760*/  LDS R27, [R10+0xc00] ;  /* 0x000c00000a1b7984 */ /* 0x000ea80000000800 */
[----:B------:R-:W-:Y:S04]  /*1770*/  LDS R98, [R10+0x4800] ;  /* 0x004800000a627984 */ /* 0x000fe80000000800 */
[----:B------:R-:W3:Y:S04]  /*1780*/  LDS R99, [R10+0x4c00] ;  /* 0x004c00000a637984 */ /* 0x000ee80000000800 */
[----:B------:R-:W-:Y:S04]  /*1790*/  LDS R90, [R10+0x900] ;  /* 0x000900000a5a7984 */ /* 0x000fe80000000800 */
[----:B------:R-:W4:Y:S04]  /*17a0*/  LDS R91, [R10+0xd00] ;  /* 0x000d00000a5b7984 */ /* 0x000f280000000800 */
[----:B------:R-:W-:Y:S04]  /*17b0*/  LDS R94, [R10+0x4900] ;  /* 0x004900000a5e7984 */ /* 0x000fe80000000800 */
[----:B------:R-:W0:Y:S01]  /*17c0*/  LDS R95, [R10+0x4d00] ;  /* 0x004d00000a5f7984 */ /* 0x000e220000000800 */
[----:B------:R-:W-:Y:S01]  /*17d0*/  R2UR UR4, R28 ;  /* 0x000000001c0472ca */ /* 0x000fe200000e0000 */
[----:B--2---:R-:W-:Y:S01]  /*17e0*/  WARPGROUP.ARRIVE ;  /* 0x00000000000079c5 */ /* 0x004fe20000000000 */
[----:B------:R-:W-:-:S02]  /*17f0*/  UMOV UR7, 0x40000040 ;  /* 0x4000004000077882 */ /* 0x000fc40000000000 */
[----:B------:R-:W-:-:S09]  /*1800*/  UMOV UR11, UR7 ;  /* 0x00000007000b7c82 */ /* 0x000fd20008000000 */
[----:B------:R-:W-:-:S04]  /*1810*/  USHF.R.U32.HI UR4, URZ, 0x4, UR4 ;  /* 0x000000043f047899 */ /* 0x000fc80008011604 */
[----:B------:R-:W-:-:S04]  /*1820*/  ULOP3.LUT UR4, UR4, 0x3fff, URZ, 0xc0, !UPT ;  /* 0x00003fff04047892 */ /* 0x000fc8000f8ec03f */
[----:B------:R-:W-:-:S04]  /*1830*/  ULOP3.LUT UR4, UR4, 0x10000, URZ, 0xfc, !UPT ;  /* 0x0001000004047892 */ /* 0x000fc8000f8efc3f */
[----:B------:R-:W-:-:S04]  /*1840*/  ULEA UR6, UR39, UR4, 0x9 ;  /* 0x0000000427067291 */ /* 0x000fc8000f8e483f */
[----:B------:R-:W-:-:S03]  /*1850*/  UIADD3 UR8, UR6, 0x2, URZ ;  /* 0x0000000206087890 */ /* 0x000fc6000fffe03f */
[----:B------:R-:W-:Y:S02]  /*1860*/  UMOV UR10, UR6 ;  /* 0x00000006000a7c82 */ /* 0x000fe40008000000 */
[----:B------:R-:W-:Y:S01]  /*1870*/  HGMMA.64x64x8.F32.TF32 R56, R24, gdesc[UR4], RZ, !UPT, gsb0 ;  /* 0x04e0000418387df0 */ /* 0x000fe2000c0028ff */
[----:B------:R-:W-:Y:S02]  /*1880*/  UMOV UR7, 0x40000040 ;  /* 0x4000004000077882 */ /* 0x000fe40000000000 */
[----:B------:R-:W-:Y:S02]  /*1890*/  WARPGROUP.DEPBAR.LE gsb0, 0x0 ;  /* 0x00008000000079c5 */ /* 0x000fe40000010000 */
[----:B---3--:R-:W-:-:S06]  /*18a0*/  WARPGROUP.ARRIVE ;  /* 0x00000000000079c5 */ /* 0x008fcc0000000000 */
[----:B------:R-:W-:Y:S01]  /*18b0*/  HGMMA.64x64x8.F32.TF32 R24, R96, gdesc[UR8], RZ, !UPT, gsb0 ;  /* 0x04e0000860187df0 */ /* 0x000fe2000c0028ff */
[----:B------:R-:W-:Y:S01]  /*18c0*/  UMOV UR10, UR8 ;  /* 0x00000008000a7c82 */ /* 0x000fe20008000000 */
[----:B------:R-:W-:Y:S01]  /*18d0*/  UMOV UR11, 0x40000040 ;  /* 0x40000040000b7882 */ /* 0x000fe20000000000 */
[----:B------:R-:W-:Y:S02]  /*18e0*/  UIADD3 UR8, UR6, 0x4, URZ ;  /* 0x0000000406087890 */ /* 0x000fe4000fffe03f */
[----:B------:R-:W-:Y:S01]  /*18f0*/  UIADD3 UR6, UR6, 0x6, URZ ;  /* 0x0000000606067890 */ /* 0x000fe2000fffe03f */
[----:B------:R-:W-:Y:S02]  /*1900*/  WARPGROUP.DEPBAR.LE gsb0, 0x0 ;  /* 0x00008000000079c5 */ /* 0x000fe40000010000 */
[----:B----4-:R-:W-:-:S06]  /*1910*/  WARPGROUP.ARRIVE ;  /* 0x00000000000079c5 */ /* 0x010fcc0000000000 */
[----:B------:R-:W-:Y:S03]  /*1920*/  HGMMA.64x64x8.F32.TF32 R56, R88, gdesc[UR8], R56, gsb0 ;  /* 0x04e0000858387df0 */ /* 0x000fe60008002838 */
[----:B------:R-:W-:Y:S02]  /*1930*/  WARPGROUP.DEPBAR.LE gsb0, 0x0 ;  /* 0x00008000000079c5 */ /* 0x000fe40000010000 */
[----:B0-----:R-:W-:-:S06]  /*1940*/  WARPGROUP.ARRIVE ;  /* 0x00000000000079c5 */ /* 0x001fcc0000000000 */
[----:B------:R-:W-:Y:S01]  /*1950*/  HGMMA.64x64x8.F32.TF32 R24, R92, gdesc[UR8], R24, gsb0 ;  /* 0x04e000085c187df0 */ /* 0x000fe20008002818 */
[----:B------:R-:W-:Y:S01]  /*1960*/  UMOV UR10, UR8 ;  /* 0x00000008000a7c82 */ /* 0x000fe20008000000 */
[----:B------:R-:W-:Y:S01]  /*1970*/  UMOV UR11, 0x40000040 ;  /* 0x40000040000b7882 */ /* 0x000fe20000000000 */
[----:B------:R-:W-:Y:S02]  /*1980*/  WARPGROUP.DEPBAR.LE gsb0, 0x0 ;  /* 0x00008000000079c5 */ /* 0x000fe40000010000 */
[----:B------:R-:W-:Y:S04]  /*1990*/  LDS R92, [R8+0xa00] ;  /* 0x000a0000085c7984 */ /* 0x000fe80000000800 */
[----:B------:R-:W-:Y:S04]  /*19a0*/  LDS R93, [R8+0xe00] ;  /* 0x000e0000085d7984 */ /* 0x000fe80000000800 */
[----:B------:R-:W-:Y:S04]  /*19b0*/  LDS R94, [R10+0xa00] ;  /* 0x000a00000a5e7984 */ /* 0x000fe80000000800 */
[----:B------:R-:W0:Y:S04]  /*19c0*/  LDS R95, [R10+0xe00] ;  /* 0x000e00000a5f7984 */ /* 0x000e280000000800 */
[----:B------:R-:W-:Y:S04]  /*19d0*/  LDS R88, [R8+0x4a00] ;  /* 0x004a000008587984 */ /* 0x000fe80000000800 */
[----:B------:R-:W-:Y:S04]  /*19e0*/  LDS R89, [R8+0x4e00] ;  /* 0x004e000008597984 */ /* 0x000fe80000000800 */
[----:B------:R-:W-:Y:S04]  /*19f0*/  LDS R90, [R10+0x4a00] ;  /* 0x004a00000a5a7984 */ /* 0x000fe80000000800 */
[----:B------:R-:W2:Y:S01]  /*1a00*/  LDS R91, [R10+0x4e00] ;  /* 0x004e00000a5b7984 */ /* 0x000ea20000000800 */
[----:B0-----:R-:W-:-:S06]  /*1a10*/  WARPGROUP.ARRIVE ;  /* 0x00000000000079c5 */ /* 0x001fcc0000000000 */
[----:B------:R-:W-:Y:S03]  /*1a20*/  HGMMA.64x64x8.F32.TF32 R56, R92, gdesc[UR8], R56, gsb0 ;  /* 0x04e000085c387df0 */ /* 0x000fe60008002838 */
[----:B------:R-:W-:Y:S02]  /*1a30*/  WARPGROUP.DEPBAR.LE gsb0, 0x0 ;  /* 0x00008000000079c5 */ /* 0x000fe40000010000 */
[----:B--2---:R-:W-:-:S06]  /*1a40*/  WARPGROUP.ARRIVE ;  /* 0x00000000000079c5 */ /* 0x004fcc0000000000 */
[----:B------:R-:W-:Y:S03]  /*1a50*/  HGMMA.64x64x8.F32.TF32 R24, R88, gdesc[UR8], R24, gsb0 ;  /* 0x04e0000858187df0 */ /* 0x000fe60008002818 */
        /* <DEDUP_REMOVED lines=15> */
[----:B------:R-:W-:Y:S05]  /*1b50*/  @!P2 BRA `(.L_x_22) ;  /* 0x0000000c00d8a947 */ /* 0x000fea0003800000 */
[----:B------:R-:W-:Y:S05]  /*1b60*/  @!P0 BRA `(.L_x_23) ;  /* 0x0000000000048947 */ /* 0x000fea0003800000 */
[----:B------:R-:W-:Y:S01]  /*1b70*/  BPT.TRAP 0x1 ;  /* 0x000000040000795c */ /* 0x000fe20000300000 */
.L_x_23:
[----:B-1----:R-:W-:Y:S05]  /*1b80*/  @P1 BRA `(.L_x_24) ;  /* 0x0000000000181947 */ /* 0x002fea0003800000 */
[----:B------:R-:W0:Y:S01]  /*1b90*/  S2UR UR6, SR_CgaCtaId ;  /* 0x00000000000679c3 */ /* 0x000e220000008800 */
[----:B------:R-:W-:Y:S02]  /*1ba0*/  UMOV UR5, 0x400 ;  /* 0x0000040000057882 */ /* 0x000fe40000000000 */
[----:B0-----:R-:W-:-:S06]  /*1bb0*/  ULEA UR5, UR6, UR5, 0x18 ;  /* 0x0000000506057291 */ /* 0x001fcc000f8ec03f */
[----:B------:R-:W-:-:S04]  /*1bc0*/  LEA R2, R0, UR5, 0x3 ;  /* 0x0000000500027c11 */ /* 0x000fc8000f8e18ff */
[----:B------:R-:W0:Y:S02]  /*1bd0*/  SYNCS.PHASECHK.TRANS64.TRYWAIT P1, [R2+URZ], R11 ;  /* 0x0000000b020075a7 */ /* 0x000e24000802017f */
[----:B0-----:R-:W-:Y:S05]  /*1be0*/  @!P1 BRA `(.L_x_25) ;  /* 0x0000008800409947 */ /* 0x001fea0003800000 */
.L_x_24:
[----:B------:R-:W1:Y:S01]  /*1bf0*/  S2UR UR6, SR_CgaCtaId ;  /* 0x00000000000679c3 */ /* 0x000e620000008800 */
[----:B------:R-:W-:Y:S01]  /*1c00*/  IMAD.SHL.U32 R8, R0, 0x2000, RZ ;  /* 0x0000200000087824 */ /* 0x000fe200078e00ff */
[----:B------:R-:W-:-:S04]  /*1c10*/  UMOV UR5, 0x400 ;  /* 0x0000040000057882 */ /* 0x000fc80000000000 */
[----:B0-----:R-:W-:Y:S02]  /*1c20*/  LOP3.LUT R2, R8, R3, RZ, 0xfc, !PT ;  /* 0x0000000308027212 */ /* 0x001fe400078efcff */
[----:B------:R-:W0:Y:S01]  /*1c30*/  LDC R11, c[0x0][0x28c] ;  /* 0x0000a300ff0b7b82 */ /* 0x000e220000000800 */
[----:B-1----:R-:W-:-:S03]  /*1c40*/  ULEA UR7, UR6, UR5, 0x18 ;  /* 0x0000000506077291 */ /* 0x002fc6000f8ec03f */
[----:B------:R-:W-:-:S03]  /*1c50*/  UMOV UR5, UR39 ;  /* 0x0000002700057c82 */ /* 0x000fc60008000000 */
[----:B------:R-:W-:Y:S02]  /*1c60*/  LEA R2, R2, UR7, 0x2 ;  /* 0x0000000702027c11 */ /* 0x000fe4000f8e10ff */
[----:B0-----:R-:W-:-:S03]  /*1c70*/  ISETP.GE.AND P1, PT, R11, 0x41, PT ;  /* 0x000000410b00780c */ /* 0x001fc60003f26270 */
[----:B------:R-:W-:Y:S01]  /*1c80*/  IMAD.IADD R10, R9, 0x1, R2 ;  /* 0x00000001090a7824 */ /* 0x000fe200078e0202 */
[----:B------:R0:W1:Y:S04]  /*1c90*/  LDS R100, [R2+0x800] ;  /* 0x0008000002647984 */ /* 0x0000680000000800 */
[----:B------:R0:W2:Y:S04]  /*1ca0*/  LDS R101, [R2+0xc00] ;  /* 0x000c000002657984 */ /* 0x0000a80000000800 */
[----:B------:R0:W3:Y:S04]  /*1cb0*/  LDS R96, [R2+0x4800] ;  /* 0x0048000002607984 */ /* 0x0000e80000000800 */
[----:B------:R0:W4:Y:S04]  /*1cc0*/  LDS R97, [R2+0x4c00] ;  /* 0x004c000002617984 */ /* 0x0001280000000800 */
[----:B------:R0:W0:Y:S04]  /*1cd0*/  LDS R102, [R10+0x800] ;  /* 0x000800000a667984 */ /* 0x0000280000000800 */
[----:B------:R0:W0:Y:S04]  /*1ce0*/  LDS R103, [R10+0xc00] ;  /* 0x000c00000a677984 */ /* 0x0000280000000800 */
[----:B------:R0:W0:Y:S04]  /*1cf0*/  LDS R98, [R10+0x4800] ;  /* 0x004800000a627984 */ /* 0x0000280000000800 */
[----:B------:R0:W0:Y:S01]  /*1d00*/  LDS R99, [R10+0x4c00] ;  /* 0x004c00000a637984 */ /* 0x0000220000000800 */
[----:B------:R-:W-:Y:S05]  /*1d10*/  @!P1 BRA `(.L_x_26) ;  /* 0x0000000800049947 */ /* 0x000fea0003800000 */
[----:B------:R-:W-:Y:S01]  /*1d20*/  R2UR UR9, R0 ;  /* 0x00000000000972ca */ /* 0x000fe200000e0000 */
[----:B------:R-:W-:-:S06]  /*1d30*/  UIADD3 UR5, UR40, -0x1, URZ ;  /* 0xffffffff28057890 */ /* 0x000fcc000fffe03f */
[----:B0-----:R-:W-:Y:S01]  /*1d40*/  IMAD.U32 R2, RZ, RZ, UR5 ;  /* 0x00000005ff027e24 */ /* 0x001fe2000f8e00ff */
[----:B------:R-:W-:-:S07]  /*1d50*/  UMOV UR5, UR39 ;  /* 0x0000002700057c82 */ /* 0x000fce0008000000 */
.L_x_34:
[----:B------:R-:W-:-:S04]  /*1d60*/  UIADD3 UR6, UR9, 0x1, URZ ;  /* 0x0000000109067890 */ /* 0x000fc8000fffe03f */
[----:B------:R-:W-:-:S04]  /*1d70*/  UISETP.NE.AND UP0, UPT, UR6, 0x5, UPT ;  /* 0x000000050600788c */ /* 0x000fc8000bf05270 */
[----:B------:R-:W-:Y:S02]  /*1d80*/  USEL UR7, URZ, 0x1, UP0 ;  /* 0x000000013f077887 */ /* 0x000fe40008000000 */
[----:B------:R-:W-:-:S04]  /*1d90*/  USEL UR6, UR6, URZ, UP0 ;  /* 0x0000003f06067287 */ /* 0x000fc80008000000 */
[----:B------:R-:W-:Y:S02]  /*1da0*/  LOP3.LUT R14, R14, UR7, RZ, 0x3c, !PT ;  /* 0x000000070e0e7c12 */ /* 0x000fe4000f8e3cff */
[----:B------:R-:W-:Y:S01]  /*1db0*/  IMAD.U32 R0, RZ, RZ, UR6 ;  /* 0x00000006ff007e24 */ /* 0x000fe2000f8e00ff */
[----:B0-----:R-:W-:Y:S06]  /*1dc0*/  @!P0 BRA `(.L_x_27) ;  /* 0x0000000000048947 */ /* 0x001fec0003800000 */
[----:B------:R-:W-:Y:S01]  /*1dd0*/  BPT.TRAP 0x1 ;  /* 0x000000040000795c */ /* 0x000fe20000300000 */
.L_x_27:
[----:B------:R-:W0:Y:S01]  /*1de0*/  S2UR UR6, SR_CgaCtaId ;  /* 0x00000000000679c3 */ /* 0x000e220000008800 */
[----:B------:R-:W-:Y:S01]  /*1df0*/  UMOV UR7, 0x400 ;  /* 0x0000040000077882 */ /* 0x000fe20000000000 */
[----:B------:R-:W-:Y:S01]  /*1e00*/  SHF.L.U32 R13, R14, 0x1f, RZ ;  /* 0x0000001f0e0d7819 */ /* 0x000fe200000006ff */
[----:B------:R-:W-:Y:S01]  /*1e10*/  ULEA UR8, UR9, UR4, 0x9 ;  /* 0x0000000409087291 */ /* 0x000fe2000f8e483f */
[----:B------:R-:W3:Y:S01]  /*1e20*/  S2R R8, SR_TID.X ;  /* 0x0000000000087919 */ /* 0x000ee20000002100 */
[----:B------:R-:W-:Y:S01]  /*1e30*/  UMOV UR11, 0x40000040 ;  /* 0x40000040000b7882 */ /* 0x000fe20000000000 */
[----:B------:R-:W-:-:S04]  /*1e40*/  IMAD.U32 R15, RZ, RZ, UR9 ;  /* 0x00000009ff0f7e24 */ /* 0x000fc8000f8e00ff */
[----:B------:R-:W-:Y:S01]  /*1e50*/  UMOV UR10, UR8 ;  /* 0x00000008000a7c82 */ /* 0x000fe20008000000 */
[----:B0-----:R-:W-:Y:S02]  /*1e60*/  ULEA UR7, UR6, UR7, 0x18 ;  /* 0x0000000706077291 */ /* 0x001fe4000f8ec03f */
[----:B------:R-:W-:-:S04]  /*1e70*/  UIADD3 UR6, UR8, 0x2, URZ ;  /* 0x0000000208067890 */ /* 0x000fc8000fffe03f */
[----:B------:R-:W-:-:S04]  /*1e80*/  LEA R12, R0, UR7, 0x3 ;  /* 0x00000007000c7c11 */ /* 0x000fc8000f8e18ff */
[----:B------:R0:W0:Y:S01]  /*1e90*/  SYNCS.PHASECHK.TRANS64.TRYWAIT P1, [R12+URZ], R13 ;  /* 0x0000000d0c0075a7 */ /* 0x000022000802017f */
[----:B-12---:R-:W-:Y:S01]  /*1ea0*/  WARPGROUP.ARRIVE ;  /* 0x00000000000079c5 */ /* 0x006fe20000000000 */
[C---:B---3--:R-:W-:Y:S01]  /*1eb0*/  IMAD.SHL.U32 R7, R8.reuse, 0x10, RZ ;  /* 0x0000001008077824 */ /* 0x048fe200078e00ff */
[----:B------:R-:W-:Y:S01]  /*1ec0*/  SHF.R.U32.HI R6, RZ, 0x2, R8 ;  /* 0x00000002ff067819 */ /* 0x000fe20000011608 */
[----:B------:R-:W-:-:S03]  /*1ed0*/  IMAD.SHL.U32 R8, R8, 0x8, RZ ;  /* 0x0000000808087824 */ /* 0x000fc600078e00ff */
[----:B------:R-:W-:Y:S01]  /*1ee0*/  HGMMA.64x64x8.F32.TF32 R56, R100, gdesc[UR8], R56, gsb0 ;  /* 0x04e0000864387df0 */ /* 0x000fe20008002838 */
[----:B------:R-:W-:Y:S02]  /*1ef0*/  LOP3.LUT R7, R7, 0xe00, RZ, 0xc0, !PT ;  /* 0x00000e0007077812 */ /* 0x000fe400078ec0ff */
[C---:B------:R-:W-:Y:S02]  /*1f00*/  LOP3.LUT R5, R6.reuse, 0x4, RZ, 0xc0, !PT ;  /* 0x0000000406057812 */ /* 0x040fe400078ec0ff */
[----:B------:R-:W-:Y:S02]  /*1f10*/  LOP3.LUT R4, R6, 0x3, RZ, 0xc0, !PT ;  /* 0x0000000306047812 */ /* 0x000fe400078ec0ff */
[----:B------:R-:W-:-:S04]  /*1f20*/  LOP3.LUT R11, R7, R5, RZ, 0xfc, !PT ;  /* 0x00000005070b7212 */ /* 0x000fc800078efcff */
[----:B------:R-:W-:-:S04]  /*1f30*/  LOP3.LUT R11, R11, R4, RZ, 0xfc, !PT ;  /* 0x000000040b0b7212 */ /* 0x000fc800078efcff */
[----:B------:R-:W-:-:S05]  /*1f40*/  LOP3.LUT R8, R11, 0x18, R8, 0xf8, !PT ;  /* 0x000000180b087812 */ /* 0x000fca00078ef808 */
[----:B------:R-:W-:-:S05]  /*1f50*/  IMAD R8, R15, 0x2000, R8 ;  /* 0x000020000f087824 */ /* 0x000fca00078e0208 */
[----:B------:R-:W-:-:S05]  /*1f60*/  LEA R8, R8, UR7, 0x2 ;  /* 0x0000000708087c11 */ /* 0x000fca000f8e10ff */
[----:B------:R-:W-:Y:S01]  /*1f70*/  IMAD.IADD R10, R9, 0x1, R8 ;  /* 0x00000001090a7824 */ /* 0x000fe200078e0208 */
[----:B------:R-:W-:Y:S02]  /*1f80*/  WARPGROUP.DEPBAR.LE gsb0, 0x0 ;  /* 0x00008000000079c5 */ /* 0x000fe40000010000 */
[----:B----4-:R-:W-:-:S06]  /*1f90*/  WARPGROUP.ARRIVE ;  /* 0x00000000000079c5 */ /* 0x010fcc0000000000 */
[----:B------:R-:W-:Y:S01]  /*1fa0*/  HGMMA.64x64x8.F32.TF32 R24, R96, gdesc[UR8], R24, gsb0 ;  /* 0x04e0000860187df0 */ /* 0x000fe20008002818 */
[----:B------:R-:W-:Y:S01]  /*1fb0*/  UMOV UR10, UR6 ;  /* 0x00000006000a7c82 */ /* 0x000fe20008000000 */
[----:B------:R-:W-:Y:S01]  /*1fc0*/  UMOV UR11, 0x40000040 ;  /* 0x40000040000b7882 */ /* 0x000fe20000000000 */
[----:B------:R-:W-:Y:S02]  /*1fd0*/  WARPGROUP.DEPBAR.LE gsb0, 0x0 ;  /* 0x00008000000079c5 */ /* 0x000fe40000010000 */
[----:B------:R-:W-:Y:S04]  /*1fe0*/  LDS R88, [R8+0x900] ;  /* 0x0009000008587984 */ /* 0x000fe80000000800 */
[----:B------:R-:W-:Y:S04]  /*1ff0*/  LDS R89, [R8+0xd00] ;  /* 0x000d000008597984 */ /* 0x000fe80000000800 */
[----:B------:R-:W-:Y:S04]  /*2000*/  LDS R90, [R10+0x900] ;  /* 0x000900000a5a7984 */ /* 0x000fe80000000800 */
[----:B------:R-:W1:Y:S04]  /*2010*/  LDS R91, [R10+0xd00] ;  /* 0x000d00000a5b7984 */ /* 0x000e680000000800 */
[----:B------:R-:W-:Y:S04]  /*2020*/  LDS R92, [R8+0x4900] ;  /* 0x00490000085c7984 */ /* 0x000fe80000000800 */
[----:B------:R-:W-:Y:S04]  /*2030*/  LDS R93, [R8+0x4d00] ;  /* 0x004d0000085d7984 */ /* 0x000fe80000000800 */
[----:B------:R-:W-:Y:S04]  /*2040*/  LDS R94, [R10+0x4900] ;  /* 0x004900000a5e7984 */ /* 0x000fe80000000800 */
[----:B------:R-:W2:Y:S01]  /*2050*/  LDS R95, [R10+0x4d00] ;  /* 0x004d00000a5f7984 */ /* 0x000ea20000000800 */
[----:B-1----:R-:W-:-:S06]  /*2060*/  WARPGROUP.ARRIVE ;  /* 0x00000000000079c5 */ /* 0x002fcc0000000000 */
[----:B------:R-:W-:Y:S03]  /*2070*/  HGMMA.64x64x8.F32.TF32 R56, R88, gdesc[UR8], R56, gsb0 ;  /* 0x04e0000858387df0 */ /* 0x000fe60008002838 */
[----:B------:R-:W-:Y:S02]  /*2080*/  WARPGROUP.DEPBAR.LE gsb0, 0x0 ;  /* 0x00008000000079c5 */ /* 0x000fe40000010000 */
[----:B--2---:R-:W-:-:S06]  /*2090*/  WARPGROUP.ARRIVE ;  /* 0x00000000000079c5 */ /* 0x004fcc0000000000 */
[----:B------:R-:W-:Y:S03]  /*20a0*/  HGMMA.64x64x8.F32.TF32 R24, R92, gdesc[UR8], R24, gsb0 ;  /* 0x04e000085c187df0 */ /* 0x000fe60008002818 */
[----:B------:R-:W-:Y:S02]  /*20b0*/  WARPGROUP.DEPBAR.LE gsb0, 0x0 ;  /* 0x00008000000079c5 */ /* 0x000fe40000010000 */
[----:B------:R1:W2:Y:S04]  /*20c0*/  LDS R92, [R8+0xa00] ;  /* 0x000a0000085c7984 */ /* 0x0002a80000000800 */
[----:B------:R1:W3:Y:S04]  /*20d0*/  LDS R93, [R8+0xe00] ;  /* 0x000e0000085d7984 */ /* 0x0002e80000000800 */
[----:B------:R1:W4:Y:S04]  /*20e0*/  LDS R88, [R8+0x4a00] ;  /* 0x004a000008587984 */ /* 0x0003280000000800 */
[----:B------:R1:W0:Y:S04]  /*20f0*/  LDS R89, [R8+0x4e00] ;  /* 0x004e000008597984 */ /* 0x0002280000000800 */
[----:B------:R1:W0:Y:S04]  /*2100*/  LDS R94, [R10+0xa00] ;  /* 0x000a00000a5e7984 */ /* 0x0002280000000800 */
[----:B------:R1:W0:Y:S04]  /*2110*/  LDS R95, [R10+0xe00] ;  /* 0x000e00000a5f7984 */ /* 0x0002280000000800 */
[----:B------:R1:W0:Y:S04]  /*2120*/  LDS R90, [R10+0x4a00] ;  /* 0x004a00000a5a7984 */ /* 0x0002280000000800 */
[----:B------:R1:W0:Y:S01]  /*2130*/  LDS R91, [R10+0x4e00] ;  /* 0x004e00000a5b7984 */ /* 0x0002220000000800 */
[----:B------:R-:W-:Y:S05]  /*2140*/  @!P0 BRA `(.L_x_28) ;  /* 0x0000000000048947 */ /* 0x000fea0003800000 */
[----:B------:R-:W-:Y:S01]  /*2150*/  BPT.TRAP 0x1 ;  /* 0x000000040000795c */ /* 0x000fe20000300000 */
.L_x_28:
[----:B------:R-:W2:Y:S01]  /*2160*/  LDL R11, [R1+0x14] ;  /* 0x00001400010b7983 */ /* 0x000ea20000100800 */
[----:B------:R-:W-:-:S04]  /*2170*/  ULEA UR6, UR5, UR7, 0x3 ;  /* 0x0000000705067291 */ /* 0x000fc8000f8e183f */
[----:B------:R-:W-:-:S04]  /*2180*/  UIADD3 UR6, UR6, 0x28, URZ ;  /* 0x0000002806067890 */ /* 0x000fc8000fffe03f */
[----:B------:R-:W-:-:S09]  /*2190*/  UPRMT UR6, URZ, 0x654, UR6 ;  /* 0x000006543f067896 */ /* 0x000fd20008000006 */
[----:B------:R-:W-:Y:S01]  /*21a0*/  SYNCS.ARRIVE.TRANS64.RED.A1T0 RZ, [UR6], RZ ;  /* 0x000000ffffff79a7 */ /* 0x000fe20008100406 */
[----:B--2---:R-:W-:-:S13]  /*21b0*/  ISETP.GT.U32.AND P2, PT, R11, 0x1, PT ;  /* 0x000000010b00780c */ /* 0x004fda0003f44070 */
[----:B------:R-:W-:Y:S05]  /*21c0*/  @P2 BRA `(.L_x_29) ;  /* 0x0000000000042947 */ /* 0x000fea0003800000 */
[----:B------:R-:W-:Y:S01]  /*21d0*/  BPT.TRAP 0x1 ;  /* 0x000000040000795c */ /* 0x000fe20000300000 */
.L_x_29:
[----:B------:R-:W-:Y:S01]  /*21e0*/  UIADD3 UR6, UR8, 0x4, URZ ;  /* 0x0000000408067890 */ /* 0x000fe2000fffe03f */
[----:B0--3--:R-:W-:Y:S01]  /*21f0*/  WARPGROUP.ARRIVE ;  /* 0x00000000000079c5 */ /* 0x009fe20000000000 */
[----:B------:R-:W-:Y:S01]  /*2200*/  UMOV UR11, 0x40000040 ;  /* 0x40000040000b7882 */ /* 0x000fe20000000000 */
[----:B------:R-:W-:-:S04]  /*2210*/  UIADD3 UR5, UR5, 0x1, URZ ;  /* 0x0000000105057890 */ /* 0x000fc8000fffe03f */
[----:B------:R-:W-:Y:S01]  /*2220*/  UMOV UR10, UR6 ;  /* 0x00000006000a7c82 */ /* 0x000fe20008000000 */
[----:B------:R-:W-:Y:S01]  /*2230*/  UISETP.NE.AND UP0, UPT, UR5, 0x5, UPT ;  /* 0x000000050500788c */ /* 0x000fe2000bf05270 */
[----:B------:R-:W-:Y:S03]  /*2240*/  HGMMA.64x64x8.F32.TF32 R56, R92, gdesc[UR8], R56, gsb0 ;  /* 0x04e000085c387df0 */ /* 0x000fe60008002838 */
[----:B------:R-:W-:Y:S01]  /*2250*/  USEL UR5, UR5, URZ, UP0 ;  /* 0x0000003f05057287 */ /* 0x000fe20008000000 */
[----:B------:R-:W-:Y:S02]  /*2260*/  WARPGROUP.DEPBAR.LE gsb0, 0x0 ;  /* 0x00008000000079c5 */ /* 0x000fe40000010000 */
[----:B----4-:R-:W-:-:S06]  /*2270*/  WARPGROUP.ARRIVE ;  /* 0x00000000000079c5 */ /* 0x010fcc0000000000 */
        /* <DEDUP_REMOVED lines=12> */
.L_x_30:
[----:B01----:R-:W-:Y:S01]  /*2340*/  IMAD.SHL.U32 R8, R0, 0x2000, RZ ;  /* 0x0000200000087824 */ /* 0x003fe200078e00ff */
[----:B------:R-:W-:Y:S04]  /*2350*/  BSSY B0, `(.L_x_31) ;  /* 0x0000006000007945 */ /* 0x000fe80003800000 */
[----:B------:R-:W-:-:S04]  /*2360*/  LOP3.LUT R10, R8, R3, RZ, 0xfc, !PT ;  /* 0x00000003080a7212 */ /* 0x000fc800078efcff */
[----:B------:R-:W-:Y:S01]  /*2370*/  LEA R10, R10, UR7, 0x2 ;  /* 0x000000070a0a7c11 */ /* 0x000fe2000f8e10ff */
[----:B------:R-:W-:Y:S06]  /*2380*/  @P1 BRA `(.L_x_32) ;  /* 0x0000000000081947 */ /* 0x000fec0003800000 */
[----:B------:R-:W0:Y:S02]  /*2390*/  SYNCS.PHASECHK.TRANS64.TRYWAIT P1, [R12+URZ], R13 ;  /* 0x0000000d0c0075a7 */ /* 0x000e24000802017f */
[----:B0-----:R-:W-:Y:S05]  /*23a0*/  @!P1 BRA `(.L_x_33) ;  /* 0x0000008000649947 */ /* 0x001fea0003800000 */
.L_x_32:
[----:B------:R-:W-:Y:S05]  /*23b0*/  BSYNC B0 ;  /* 0x0000000000007941 */ /* 0x000fea0003800000 */
.L_x_31:
[----:B------:R-:W-:Y:S01]  /*23c0*/  IMAD.IADD R11, R9, 0x1, R10 ;  /* 0x00000001090b7824 */ /* 0x000fe200078e020a */
[----:B------:R1:W0:Y:S01]  /*23d0*/  LDS R100, [R10+0x800] ;  /* 0x000800000a647984 */ /* 0x0002220000000800 */
[----:B------:R-:W-:Y:S05]  /*23e0*/  WARPSYNC.ALL ;  /* 0x0000000000007948 */ /* 0x000fea0003800000 */
[----:B------:R1:W0:Y:S04]  /*23f0*/  LDS R101, [R10+0xc00] ;  /* 0x000c00000a657984 */ /* 0x0002280000000800 */
[----:B------:R1:W0:Y:S04]  /*2400*/  LDS R96, [R10+0x4800] ;  /* 0x004800000a607984 */ /* 0x0002280000000800 */
[----:B------:R1:W0:Y:S04]  /*2410*/  LDS R97, [R10+0x4c00] ;  /* 0x004c00000a617984 */ /* 0x0002280000000800 */
[----:B------:R1:W0:Y:S04]  /*2420*/  LDS R102, [R11+0x800] ;  /* 0x000800000b667984 */ /* 0x0002280000000800 */
[----:B------:R1:W0:Y:S04]  /*2430*/  LDS R103, [R11+0xc00] ;  /* 0x000c00000b677984 */ /* 0x0002280000000800 */
[----:B------:R1:W0:Y:S04]  /*2440*/  LDS R98, [R11+0x4800] ;  /* 0x004800000b627984 */ /* 0x0002280000000800 */
[----:B------:R1:W0:Y:S01]  /*2450*/  LDS R99, [R11+0x4c00] ;  /* 0x004c00000b637984 */ /* 0x0002220000000800 */
[----:B------:R-:W-:Y:S01]  /*2460*/  UIADD3 UR6, UR8, 0x6, URZ ;  /* 0x0000000608067890 */ /* 0x000fe2000fffe03f */
[----:B--23--:R-:W-:Y:S01]  /*2470*/  WARPGROUP.ARRIVE ;  /* 0x00000000000079c5 */ /* 0x00cfe20000000000 */
[----:B------:R-:W-:Y:S01]  /*2480*/  UMOV UR11, 0x40000040 ;  /* 0x40000040000b7882 */ /* 0x000fe20000000000 */
[C---:B------:R-:W-:Y:S01]  /*2490*/  ISETP.GT.AND P1, PT, R2.reuse, 0x2, PT ;  /* 0x000000020200780c */ /* 0x040fe20003f24270 */
[----:B------:R-:W-:Y:S01]  /*24a0*/  VIADD R2, R2, 0xffffffff ;  /* 0xffffffff02027836 */ /* 0x000fe20000000000 */
[----:B------:R-:W-:-:S02]  /*24b0*/  R2UR UR9, R0 ;  /* 0x00000000000972ca */ /* 0x000fc400000e0000 */
[----:B------:R-:W-:-:S11]  /*24c0*/  UMOV UR10, UR6 ;  /* 0x00000006000a7c82 */ /* 0x000fd60008000000 */
[----:B------:R-:W-:Y:S03]  /*24d0*/  HGMMA.64x64x8.F32.TF32 R56, R92, gdesc[UR8], R56, gsb0 ;  /* 0x04e000085c387df0 */ /* 0x000fe60008002838 */
[----:B------:R-:W-:Y:S02]  /*24e0*/  WARPGROUP.DEPBAR.LE gsb0, 0x0 ;  /* 0x00008000000079c5 */ /* 0x000fe40000010000 */
[----:B----4-:R-:W-:-:S06]  /*24f0*/  WARPGROUP.ARRIVE ;  /* 0x00000000000079c5 */ /* 0x010fcc0000000000 */
[----:B------:R-:W-:Y:S03]  /*2500*/  HGMMA.64x64x8.F32.TF32 R24, R88, gdesc[UR8], R24, gsb0 ;  /* 0x04e0000858187df0 */ /* 0x000fe60008002818 */
[----:B------:R-:W-:Y:S02]  /*2510*/  WARPGROUP.DEPBAR.LE gsb0, 0x0 ;  /* 0x00008000000079c5 */ /* 0x000fe40000010000 */
[----:B-1----:R-:W-:Y:S05]  /*2520*/  @P1 BRA `(.L_x_34) ;  /* 0xfffffff8000c1947 */ /* 0x002fea000383ffff */
.L_x_26:
[----:B------:R-:W-:Y:S01]  /*2530*/  IMAD.MOV.U32 R3, RZ, RZ, 0x40000040 ;  /* 0x40000040ff037424 */ /* 0x000fe200078e00ff */
[----:B0-----:R-:W-:Y:S01]  /*2540*/  LEA R2, R0, UR4, 0x9 ;  /* 0x0000000400027c11 */ /* 0x001fe2000f8e48ff */
[----:B-12---:R-:W-:-:S06]  /*2550*/  WARPGROUP.ARRIVE ;  /* 0x00000000000079c5 */ /* 0x006fcc0000000000 */
[----:B------:R-:W0:Y:S01]  /*2560*/  S2R R10, SR_TID.X ;  /* 0x00000000000a7919 */ /* 0x000e220000002100 */
[----:B------:R-:W-:Y:S02]  /*2570*/  LOP3.LUT R5, R4, R7, R5, 0xfe, !PT ;  /* 0x0000000704057212 */ /* 0x000fe400078efe05 */
[C---:B------:R-:W-:Y:S01]  /*2580*/  R2UR UR10, R2.reuse ;  /* 0x00000000020a72ca */ /* 0x040fe200000e0000 */
[C---:B------:R-:W-:Y:S01]  /*2590*/  VIADD R4, R2.reuse, 0x2 ;  /* 0x0000000202047836 */ /* 0x040fe20000000000 */
[C---:B------:R-:W-:Y:S02]  /*25a0*/  R2UR UR11, R3.reuse ;  /* 0x00000000030b72ca */ /* 0x040fe400000e0000 */
[----:B------:R-:W-:Y:S02]  /*25b0*/  R2UR UR14, R2 ;  /* 0x00000000020e72ca */ /* 0x000fe400000e0000 */
[----:B------:R-:W-:-:S09]  /*25c0*/  R2UR UR15, R3 ;  /* 0x00000000030f72ca */ /* 0x000fd200000e0000 */
[----:B------:R-:W-:Y:S01]  /*25d0*/  HGMMA.64x64x8.F32.TF32 R56, R100, gdesc[UR8], R56, gsb0 ;  /* 0x04e0000864387df0 */ /* 0x000fe20008002838 */
[----:B------:R-:W-:Y:S01]  /*25e0*/  R2UR UR10, R4 ;  /* 0x00000000040a72ca */ /* 0x000fe200000e0000 */
[----:B0-----:R-:W-:-:S05]  /*25f0*/  IMAD.SHL.U32 R0, R10, 0x8, RZ ;  /* 0x000000080a007824 */ /* 0x001fca00078e00ff */
[----:B------:R-:W-:-:S05]  /*2600*/  LOP3.LUT R5, R5, 0x18, R0, 0xf8, !PT ;  /* 0x0000001805057812 */ /* 0x000fca00078ef800 */
[----:B------:R-:W-:Y:S02]  /*2610*/  IMAD.IADD R8, R5, 0x1, R8 ;  /* 0x0000000105087824 */ /* 0x000fe400078e0208 */
[----:B------:R-:W-:-:S03]  /*2620*/  IMAD.MOV.U32 R5, RZ, RZ, 0x40000040 ;  /* 0x40000040ff057424 */ /* 0x000fc600078e00ff */
[----:B------:R-:W-:Y:S02]  /*2630*/  LEA R8, R8, UR7, 0x2 ;  /* 0x0000000708087c11 */ /* 0x000fe4000f8e10ff */
[----:B------:R-:W-:-:S03]  /*2640*/  R2UR UR11, R5 ;  /* 0x00000000050b72ca */ /* 0x000fc600000e0000 */
[----:B------:R-:W-:Y:S01]  /*2650*/  IMAD.IADD R9, R9, 0x1, R8 ;  /* 0x0000000109097824 */ /* 0x000fe200078e0208 */
[----:B------:R-:W-:Y:S02]  /*2660*/  WARPGROUP.DEPBAR.LE gsb0, 0x0 ;  /* 0x00008000000079c5 */ /* 0x000fe40000010000 */
[----:B---34-:R-:W-:-:S06]  /*2670*/  WARPGROUP.ARRIVE ;  /* 0x00000000000079c5 */ /* 0x018fcc0000000000 */
[----:B------:R-:W-:Y:S01]  /*2680*/  HGMMA.64x64x8.F32.TF32 R24, R96, gdesc[UR12], R24, gsb0 ;  /* 0x04e0000c60187df0 */ /* 0x000fe20008002818 */
[----:B------:R-:W-:Y:S02]  /*2690*/  R2UR UR14, R4 ;  /* 0x00000000040e72ca */ /* 0x000fe400000e0000 */
[----:B------:R-:W-:Y:S01]  /*26a0*/  R2UR UR15, R5 ;  /* 0x00000000050f72ca */ /* 0x000fe200000e0000 */
        /* <DEDUP_REMOVED lines=8> */
[----:B------:R-:W1:Y:S01]  /*2730*/  LDS R95, [R9+0x4d00] ;  /* 0x004d0000095f7984 */ /* 0x000e620000000800 */
[----:B0-----:R-:W-:-:S06]  /*2740*/  WARPGROUP.ARRIVE ;  /* 0x00000000000079c5 */ /* 0x001fcc0000000000 */
[----:B------:R-:W-:Y:S03]  /*2750*/  HGMMA.64x64x8.F32.TF32 R56, R88, gdesc[UR8], R56, gsb0 ;  /* 0x04e0000858387df0 */ /* 0x000fe60008002838 */
[----:B------:R-:W-:Y:S02]  /*2760*/  WARPGROUP.DEPBAR.LE gsb0, 0x0 ;  /* 0x00008000000079c5 */ /* 0x000fe40000010000 */
[----:B-1----:R-:W-:-:S06]  /*2770*/  WARPGROUP.ARRIVE ;  /* 0x00000000000079c5 */ /* 0x002fcc0000000000 */
[----:B------:R-:W-:Y:S03]  /*2780*/  HGMMA.64x64x8.F32.TF32 R24, R92, gdesc[UR12], R24, gsb0 ;  /* 0x04e0000c5c187df0 */ /* 0x000fe60008002818 */
[----:B------:R-:W-:Y:S02]  /*2790*/  WARPGROUP.DEPBAR.LE gsb0, 0x0 ;  /* 0x00008000000079c5 */ /* 0x000fe40000010000 */
        /* <DEDUP_REMOVED lines=9> */
[----:B------:R-:W-:Y:S01]  /*2830*/  BPT.TRAP 0x1 ;  /* 0x000000040000795c */ /* 0x000fe20000300000 */
.L_x_35:
        /* <DEDUP_REMOVED lines=8> */
.L_x_36:
[C---:B------:R-:W-:Y:S01]  /*28c0*/  VIADD R4, R2.reuse, 0x4 ;  /* 0x0000000402047836 */ /* 0x040fe20000000000 */
[----:B01----:R-:W-:Y:S01]  /*28d0*/  WARPGROUP.ARRIVE ;  /* 0x00000000000079c5 */ /* 0x003fe20000000000 */
[----:B------:R-:W-:Y:S02]  /*28e0*/  IMAD.MOV.U32 R5, RZ, RZ, 0x40000040 ;  /* 0x40000040ff057424 */ /* 0x000fe400078e00ff */
[----:B------:R-:W-:Y:S01]  /*28f0*/  VIADD R2, R2, 0x6 ;  /* 0x0000000602027836 */ /* 0x000fe20000000000 */
[C---:B------:R-:W-:Y:S01]  /*2900*/  R2UR UR6, R4.reuse ;  /* 0x00000000040672ca */ /* 0x040fe200000e0000 */
[----:B------:R-:W-:Y:S01]  /*2910*/  IMAD.MOV.U32 R3, RZ, RZ, 0x40000040 ;  /* 0x40000040ff037424 */ /* 0x000fe200078e00ff */
[C---:B------:R-:W-:Y:S02]  /*2920*/  R2UR UR7, R5.reuse ;  /* 0x00000000050772ca */ /* 0x040fe400000e0000 */
[----:B------:R-:W-:Y:S02]  /*2930*/  R2UR UR10, R4 ;  /* 0x00000000040a72ca */ /* 0x000fe400000e0000 */
[----:B------:R-:W-:-:S09]  /*2940*/  R2UR UR11, R5 ;  /* 0x00000000050b72ca */ /* 0x000fd200000e0000 */
[----:B------:R-:W-:Y:S01]  /*2950*/  HGMMA.64x64x8.F32.TF32 R56, R92, gdesc[UR4], R56, gsb0 ;  /* 0x04e000045c387df0 */ /* 0x000fe20008002838 */
[----:B------:R-:W-:Y:S02]  /*2960*/  R2UR UR6, R2 ;  /* 0x00000000020672ca */ /* 0x000fe400000e0000 */
[----:B------:R-:W-:Y:S01]  /*2970*/  R2UR UR7, R3 ;  /* 0x00000000030772ca */ /* 0x000fe200000e0000 */
        /* <DEDUP_REMOVED lines=20> */
.L_x_22:
[----:B------:R-:W-:Y:S05]  /*2ac0*/  @!P0 BRA `(.L_x_37) ;  /* 0x0000000000048947 */ /* 0x000fea0003800000 */
[----:B------:R-:W-:Y:S01]  /*2ad0*/  BPT.TRAP 0x1 ;  /* 0x000000040000795c */ /* 0x000fe20000300000 */
.L_x_37:
[----:B------:R-:W2:Y:S01]  /*2ae0*/  LDL R0, [R1+0x14] ;  /* 0x0000140001007983 */ /* 0x000ea20000100800 */
[----:B------:R-:W0:Y:S01]  /*2af0*/  S2UR UR7, SR_CgaCtaId ;  /* 0x00000000000779c3 */ /* 0x000e220000008800 */
[----:B------:R-:W-:-:S04]  /*2b00*/  UIADD3 UR39, UR40, UR39, URZ ;  /* 0x0000002728277290 */ /* 0x000fc8000fffe03f */
[----:B------:R-:W-:-:S04]  /*2b10*/  UIADD3 UR6, UR39, -0x1, URZ ;  /* 0xffffffff27067890 */ /* 0x000fc8000fffe03f */
[----:B------:R-:W-:-:S04]  /*2b20*/  UIMAD.WIDE.U32 UR4, UR6, -0x33333333, URZ ;  /* 0xcccccccd060478a5 */ /* 0x000fc8000f8e003f */
[----:B------:R-:W-:-:S03]  /*2b30*/  USHF.R.U32.HI UR4, URZ, 0x2, UR5 ;  /* 0x000000023f047899 */ /* 0x000fc60008011605 */
[----:B------:R-:W-:Y:S01]  /*2b40*/  UMOV UR5, 0x400 ;  /* 0x0000040000057882 */ /* 0x000fe20000000000 */
[----:B------:R-:W-:Y:S02]  /*2b50*/  UIMAD UR6, UR4, -0x5, UR6 ;  /* 0xfffffffb040678a4 */ /* 0x000fe4000f8e0206 */
[----:B0-----:R-:W-:-:S04]  /*2b60*/  ULEA UR5, UR7, UR5, 0x18 ;  /* 0x0000000507057291 */ /* 0x001fc8000f8ec03f */
[----:B------:R-:W-:-:S04]  /*2b70*/  ULEA UR6, UR6, UR5, 0x3 ;  /* 0x0000000506067291 */ /* 0x000fc8000f8e183f */
[----:B------:R-:W-:-:S04]  /*2b80*/  UIADD3 UR6, UR6, 0x28, URZ ;  /* 0x0000002806067890 */ /* 0x000fc8000fffe03f */
[----:B------:R-:W-:-:S09]  /*2b90*/  UPRMT UR6, URZ, 0x654, UR6 ;  /* 0x000006543f067896 */ /* 0x000fd20008000006 */
[----:B------:R-:W-:Y:S01]  /*2ba0*/  SYNCS.ARRIVE.TRANS64.RED.A1T0 RZ, [UR6], RZ ;  /* 0x000000ffffff79a7 */ /* 0x000fe20008100406 */
[----:B--2---:R-:W-:-:S13]  /*2bb0*/  ISETP.GT.U32.AND P0, PT, R0, 0x1, PT ;  /* 0x000000010000780c */ /* 0x004fda0003f04070 */
[----:B------:R-:W-:Y:S05]  /*2bc0*/  @P0 BRA `(.L_x_38) ;  /* 0x0000000000040947 */ /* 0x000fea0003800000 */
[----:B------:R-:W-:Y:S01]  /*2bd0*/  BPT.TRAP 0x1 ;  /* 0x000000040000795c */ /* 0x000fe20000300000 */
.L_x_38:
[----:B------:R-:W0:Y:S01]  /*2be0*/  S2R R8, SR_TID.X ;  /* 0x0000000000087919 */ /* 0x000e220000002100 */
[----:B------:R-:W2:Y:S01]  /*2bf0*/  LDC R4, c[0x0][0x288] ;  /* 0x0000a200ff047b82 */ /* 0x000ea20000000800 */
[----:B------:R-:W-:Y:S01]  /*2c00*/  LOP3.LUT R0, R16, 0x1, RZ, 0xc0, !PT ;  /* 0x0000000110007812 */ /* 0x000fe200078ec0ff */
[----:B------:R-:W-:Y:S01]  /*2c10*/  IMAD.SHL.U32 R11, R23, 0x40, RZ ;  /* 0x00000040170b7824 */ /* 0x000fe200078e00ff */
[----:B------:R-:W-:Y:S01]  /*2c20*/  LOP3.LUT R6, R6, 0x7, RZ, 0xc0, !PT ;  /* 0x0000000706067812 */ /* 0x000fe200078ec0ff */
[----:B------:R-:W-:Y:S01]  /*2c30*/  IMAD.SHL.U32 R13, R22, 0x100, RZ ;  /* 0x00000100160d7824 */ /* 0x000fe200078e00ff */
[----:B------:R-:W-:Y:S01]  /*2c40*/  UISETP.GT.U32.AND UP0, UPT, UR39, 0x4, UPT ;  /* 0x000000042700788c */ /* 0x000fe2000bf04070 */
[----:B------:R-:W-:Y:S01]  /*2c50*/  IMAD.SHL.U32 R3, R0, 0x40, RZ ;  /* 0x0000004000037824 */ /* 0x000fe200078e00ff */
[----:B------:R-:W-:Y:S01]  /*2c60*/  ULDC UR7, c[0x0][0x284] ;  /* 0x0000a10000077ab9 */ /* 0x000fe20000000800 */
[----:B------:R-:W-:Y:S01]  /*2c70*/  UISETP.GE.U32.AND UP1, UPT, UR40, 0x5, UPT ;  /* 0x000000052800788c */ /* 0x000fe2000bf26070 */
[----:B------:R-:W-:Y:S01]  /*2c80*/  SHF.R.S32.HI R93, RZ, 0x1f, R17 ;  /* 0x0000001fff5d7819 */ /* 0x000fe20000011411 */
[----:B------:R-:W-:Y:S01]  /*2c90*/  UISETP.LT.U32.AND UP0, UPT, UR40, 0x5, UP0 ;  /* 0x000000052800788c */ /* 0x000fe20008701070 */
[----:B------:R-:W-:Y:S01]  /*2ca0*/  LOP3.LUT R3, R3, 0x40, R6, 0xe2, !PT ;  /* 0x0000004003037812 */ /* 0x000fe200078ee206 */
[----:B------:R-:W-:Y:S01]  /*2cb0*/  UIMAD.WIDE.U32 UR4, UR39, -0x33333333, URZ ;  /* 0xcccccccd270478a5 */ /* 0x000fe2000f8e003f */
[----:B------:R-:W-:Y:S01]  /*2cc0*/  IMAD.WIDE R22, R22, 0x100, RZ ;  /* 0x0000010016167825 */ /* 0x000fe200078e02ff */
[----:B------:R-:W-:Y:S01]  /*2cd0*/  ULDC.64 UR8, c[0x0][0x5d0] ;  /* 0x0001740000087ab9 */ /* 0x000fe20000000a00 */
[----:B------:R-:W-:-:S02]  /*2ce0*/  USEL UR6, URZ, 0x1, !UP0 ;  /* 0x000000013f067887 */ /* 0x000fc4000c000000 */
[----:B------:R-:W-:Y:S02]  /*2cf0*/  USHF.R.U32.HI UR4, URZ, 0x2, UR5 ;  /* 0x000000023f047899 */ /* 0x000fe40008011605 */
[----:B------:R-:W-:Y:S02]  /*2d00*/  ULOP3.LUT UR38, UR38, UR6, URZ, 0x3c, !UPT ;  /* 0x0000000626267292 */ /* 0x000fe4000f8e3c3f */
[----:B------:R-:W-:Y:S02]  /*2d10*/  UIMAD UR39, UR4, -0x5, UR39 ;  /* 0xfffffffb042778a4 */ /* 0x000fe4000f8e0227 */
[----:B------:R-:W-:Y:S01]  /*2d20*/  @UP1 ULOP3.LUT UR38, UR38, 0x1, UR4, 0x78, !UPT ;  /* 0x0000000126261892 */ /* 0x000fe2000f8e7804 */
[----:B--2---:R-:W-:-:S04]  /*2d30*/  ISETP.GE.AND P0, PT, R11, R4, PT ;  /* 0x000000040b00720c */ /* 0x004fc80003f06270 */
[----:B------:R-:W-:Y:S02]  /*2d40*/  ISETP.GE.OR P0, PT, R13, UR7, P0 ;  /* 0x000000070d007c0c */ /* 0x000fe40008706670 */
[----:B0-----:R-:W-:-:S04]  /*2d50*/  LOP3.LUT R2, R8, 0x60, RZ, 0xc0, !PT ;  /* 0x0000006008027812 */ /* 0x001fc800078ec0ff */
[----:B------:R-:W-:-:S04]  /*2d60*/  SHF.R.U32.HI R9, RZ, 0x1, R2 ;  /* 0x00000001ff097819 */ /* 0x000fc80000011602 */
[----:B------:R-:W-:Y:S01]  /*2d70*/  IADD3 R5, RZ, -R9, -R6 ;  /* 0x80000009ff057210 */ /* 0x000fe20007ffe806 */
[----:B------:R-:W-:Y:S01]  /*2d80*/  IMAD.SHL.U32 R6, R8, 0x2, RZ ;  /* 0x0000000208067824 */ /* 0x000fe200078e00ff */
[----:B------:R-:W-:-:S03]  /*2d90*/  LOP3.LUT R107, R22, R3, R9, 0xfe, !PT ;  /* 0x00000003166b7212 */ /* 0x000fc600078efe09 */
[----:B------:R-:W-:Y:S01]  /*2da0*/  IMAD R2, R0, -0x40, R5 ;  /* 0xffffffc000027824 */ /* 0x000fe200078e0205 */
[----:B------:R-:W-:Y:S02]  /*2db0*/  LOP3.LUT R0, R8, 0x3, RZ, 0xc0, !PT ;  /* 0x0000000308007812 */ /* 0x000fe400078ec0ff */
[----:B------:R-:W-:Y:S02]  /*2dc0*/  LOP3.LUT R6, R11, 0x6, R6, 0xf8, !PT ;  /* 0x000000060b067812 */ /* 0x000fe400078ef806 */
[----:B------:R-:W-:Y:S01]  /*2dd0*/  IADD3 R2, -R13, UR7, R2 ;  /* 0x000000070d027c10 */ /* 0x000fe2000fffe102 */
[----:B------:R-:W-:Y:S01]  /*2de0*/  IMAD R0, R0, -0x2, R4 ;  /* 0xfffffffe00007824 */ /* 0x000fe200078e0204 */
[----:B------:R-:W-:Y:S01]  /*2df0*/  SHF.R.S32.HI R7, RZ, 0x1f, R6 ;  /* 0x0000001fff077819 */ /* 0x000fe20000011406 */
[----:B------:R-:W-:Y:S02]  /*2e00*/  IMAD R4, R93, UR8, RZ ;  /* 0x000000085d047c24 */ /* 0x000fe4000f8e02ff */
[----:B------:R-:W-:-:S02]  /*2e10*/  IMAD.IADD R3, R0, 0x1, -R11 ;  /* 0x0000000100037824 */ /* 0x000fc400078e0a0b */
[C---:B------:R-:W-:Y:S02]  /*2e20*/  IMAD R15, R17.reuse, UR9, R4 ;  /* 0x00000009110f7c24 */ /* 0x040fe4000f8e0204 */
[----:B------:R-:W-:-:S04]  /*2e30*/  IMAD.WIDE.U32 R4, R17, UR8, R6 ;  /* 0x0000000811047c25 */ /* 0x000fc8000f8e0006 */
[----:B------:R-:W-:Y:S02]  /*2e40*/  IMAD.IADD R5, R5, 0x1, R15 ;  /* 0x0000000105057824 */ /* 0x000fe400078e020f */
[----:B------:R-:W-:Y:S01]  /*2e50*/  IMAD.MOV.U32 R0, RZ, RZ, -0x1 ;  /* 0xffffffffff007424 */ /* 0x000fe200078e00ff */
[----:B------:R-:W-:Y:S06]  /*2e60*/  @P0 BRA `(.L_x_39) ;  /* 0x0000004800180947 */ /* 0x000fec0003800000 */
[----:B------:R-:W0:Y:S01]  /*2e70*/  LDC.64 R8, c[0x0][0x5c8] ;  /* 0x00017200ff087b82 */ /* 0x000e220000000a00 */
[----:B-1---5:R-:W-:Y:S01]  /*2e80*/  FSETP.NEU.AND P1, PT, R19, RZ, PT ;  /* 0x000000ff1300720b */ /* 0x022fe20003f2d000 */
[----:B------:R-:W-:Y:S01]  /*2e90*/  BSSY B0, `(.L_x_39) ;  /* 0x0000483000007945 */ /* 0x000fe20003800000 */
[----:B------:R-:W-:-:S04]  /*2ea0*/  ISETP.GT.AND P6, PT, R3, RZ, PT ;  /* 0x000000ff0300720c */ /* 0x000fc80003fc4270 */
[----:B------:R-:W-:Y:S01]  /*2eb0*/  ISETP.GT.AND P0, PT, R2, RZ, P6 ;  /* 0x000000ff0200720c */ /* 0x000fe20003704270 */
[-C--:B0-----:R-:W-:Y:S02]  /*2ec0*/  IMAD R10, R23, R8.reuse, RZ ;  /* 0x00000008170a7224 */ /* 0x081fe400078e02ff */
[----:B------:R-:W-:-:S04]  /*2ed0*/  IMAD.WIDE.U32 R96, R107, R8, R4 ;  /* 0x000000086b607225 */ /* 0x000fc800078e0004 */
[----:B------:R-:W-:-:S04]  /*2ee0*/  IMAD R5, R107, R9, R10 ;  /* 0x000000096b057224 */ /* 0x000fc800078e020a */
[----:B------:R-:W-:Y:S01]  /*2ef0*/  IMAD.IADD R11, R97, 0x1, R5 ;  /* 0x00000001610b7824 */ /* 0x000fe200078e0205 */
[----:B------:R-:W-:Y:S06]  /*2f00*/  @!P1 BRA `(.L_x_40) ;  /* 0x0000003000909947 */ /* 0x000fec0003800000 */
[----:B------:R-:W0:Y:S01]  /*2f10*/  LDC.64 R90, c[0x0][0x5b8] ;  /* 0x00016e00ff5a7b82 */ /* 0x000e220000000a00 */
[----:B------:R-:W-:-:S07]  /*2f20*/  ULDC.64 UR4, c[0x0][0x5c0] ;  /* 0x0001700000047ab9 */ /* 0x000fce0000000a00 */
[----:B------:R-:W1:Y:S08]  /*2f30*/  LDC.64 R20, c[0x0][0x5b0] ;  /* 0x00016c00ff147b82 */ /* 0x000e700000000a00 */
[----:B------:R-:W2:Y:S01]  /*2f40*/  LDC.64 R88, c[0x0][0x5a8] ;  /* 0x00016a00ff587b82 */ /* 0x000ea20000000a00 */
[-C--:B0-----:R-:W-:Y:S02]  /*2f50*/  IMAD R4, R93, R90.reuse, RZ ;  /* 0x0000005a5d047224 */ /* 0x081fe400078e02ff */
[----:B------:R-:W-:-:S04]  /*2f60*/  IMAD.WIDE.U32 R94, R17, R90, R6 ;  /* 0x0000005a115e7225 */ /* 0x000fc800078e0006 */
[----:B------:R-:W-:Y:S02]  /*2f70*/  IMAD R105, R17, R91, R4 ;  /* 0x0000005b11697224 */ /* 0x000fe400078e0204 */
[-C--:B-1----:R-:W-:Y:S02]  /*2f80*/  IMAD R4, R23, R20.reuse, RZ ;  /* 0x0000001417047224 */ /* 0x082fe400078e02ff */
[----:B------:R-:W-:Y:S02]  /*2f90*/  IMAD.IADD R93, R95, 0x1, R105 ;  /* 0x000000015f5d7824 */ /* 0x000fe400078e0269 */
[----:B------:R-:W-:Y:S02]  /*2fa0*/  IMAD.MOV.U32 R92, RZ, RZ, R94 ;  /* 0x000000ffff5c7224 */ /* 0x000fe400078e005e */
[C---:B------:R-:W-:Y:S02]  /*2fb0*/  IMAD R99, R107.reuse, R21, R4 ;  /* 0x000000156b637224 */ /* 0x040fe400078e0204 */
[----:B------:R-:W-:-:S04]  /*2fc0*/  IMAD.WIDE.U32 R4, R107, R20, R92 ;  /* 0x000000146b047225 */ /* 0x000fc800078e005c */
[----:B------:R-:W-:Y:S01]  /*2fd0*/  IMAD.IADD R5, R5, 0x1, R99 ;  /* 0x0000000105057824 */ /* 0x000fe200078e0263 */
[----:B--2---:R-:W-:-:S04]  /*2fe0*/  LEA R12, P1, R4, R88, 0x2 ;  /* 0x00000058040c7211 */ /* 0x004fc800078210ff */
[----:B------:R-:W-:-:S05]  /*2ff0*/  LEA.HI.X R13, R4, R89, R5, 0x2, P1 ;  /* 0x00000059040d7211 */ /* 0x000fca00008f1405 */
[----:B------:R-:W2:Y:S01]  /*3000*/  @P0 LDG.E.LTC128B R91, desc[UR36][R12.64] ;  /* 0x000000240c5b0981 */ /* 0x000ea2000c1e1920 */
[C---:B------:R-:W-:Y:S01]  /*3010*/  LEA R10, P1, R96.reuse, UR4, 0x2 ;  /* 0x00000004600a7c11 */ /* 0x040fe2000f8210ff */
[----:B------:R-:W-:Y:S01]  /*3020*/  IMAD.WIDE.U32 R4, R107, R20, R6 ;  /* 0x000000146b047225 */ /* 0x000fe200078e0006 */
[----:B------:R-:W-:Y:S01]  /*3030*/  ISETP.GT.AND P4, PT, R3, 0x1, PT ;  /* 0x000000010300780c */ /* 0x000fe20003f84270 */
[----:B------:R-:W-:Y:S01]  /*3040*/  BSSY B1, `(.L_x_41) ;  /* 0x0000013000017945 */ /* 0x000fe20003800000 */
[----:B------:R-:W-:Y:S01]  /*3050*/  LEA.HI.X R11, R96, UR5, R11, 0x2, P1 ;  /* 0x00000005600b7c11 */ /* 0x000fe200088f140b */
[----:B------:R-:W-:Y:S01]  /*3060*/  IMAD.IADD R5, R99, 0x1, R5 ;  /* 0x0000000163057824 */ /* 0x000fe200078e0205 */
[----:B------:R-:W-:Y:S01]  /*3070*/  ISETP.GT.AND P1, PT, R2, RZ, P4 ;  /* 0x000000ff0200720c */ /* 0x000fe20002724270 */
[----:B------:R-:W-:Y:S01]  /*3080*/  IMAD.SHL.U32 R96, R20, 0x8, RZ ;  /* 0x0000000814607824 */ /* 0x000fe200078e00ff */
[----:B------:R-:W-:Y:S02]  /*3090*/  P2R R98, PR, RZ, 0x10 ;  /* 0x00000010ff627803 */ /* 0x000fe40000000000 */
[----:B--2---:R-:W-:-:S05]  /*30a0*/  LOP3.LUT R14, R91, 0xffffe000, RZ, 0xc0, !PT ;  /* 0xffffe0005b0e7812 */ /* 0x004fca00078ec0ff */
[----:B------:R-:W-:Y:S01]  /*30b0*/  FMUL R97, R14, R19 ;  /* 0x000000130e617220 */ /* 0x000fe20000400000 */
[----:B------:R-:W-:-:S04]  /*30c0*/  IMAD.WIDE.U32 R14, R17, R90, R4 ;  /* 0x0000005a110e7225 */ /* 0x000fc800078e0004 */
[----:B------:R-:W-:Y:S01]  /*30d0*/  FFMA R13, R56, R18, R97 ;  /* 0x00000012380d7223 */ /* 0x000fe20000000061 */
[----:B------:R-:W-:Y:S01]  /*30e0*/  IMAD.IADD R5, R105, 0x1, R15 ;  /* 0x0000000169057824 */ /* 0x000fe200078e020f */
[----:B------:R-:W-:Y:S02]  /*30f0*/  SHF.L.U64.HI R97, R20, 0x3, R21 ;  /* 0x0000000314617819 */ /* 0x000fe40000010215 */
[C---:B------:R-:W-:Y:S02]  /*3100*/  LEA R4, P2, R14.reuse, R88, 0x2 ;  /* 0x000000580e047211 */ /* 0x040fe400078410ff */
[----:B------:R-:W-:Y:S02]  /*3110*/  F2FP.TF32.F32.PACK_B R13, R13 ;  /* 0x0000000dff0d723e */ /* 0x000fe400024050ff */
[----:B------:R-:W-:Y:S01]  /*3120*/  LEA.HI.X R5, R14, R89, R5, 0x2, P2 ;  /* 0x000000590e057211 */ /* 0x000fe200010f1405 */
[----:B------:R-:W-:Y:S02]  /*3130*/  IMAD.WIDE.U32 R14, R107, R20, R96 ;  /* 0x000000146b0e7225 */ /* 0x000fe400078e0060 */
[----:B------:R0:W-:Y:S01]  /*3140*/  @P0 STG.E desc[UR36][R10.64], R13 ;  /* 0x0000000d0a000986 */ /* 0x0001e2000c101924 */
[----:B------:R-:W-:Y:S05]  /*3150*/  @!P1 BRA `(.L_x_42) ;  /* 0x0000000000049947 */ /* 0x000fea0003800000 */
[----:B------:R1:W5:Y:S02]  /*3160*/  LDG.E.LTC128B R91, desc[UR36][R4.64+0x4] ;  /* 0x00000424045b7981 */ /* 0x000364000c1e1920 */
.L_x_42:
[----:B------:R-:W-:Y:S05]  /*3170*/  BSYNC B1 ;  /* 0x0000000000017941 */ /* 0x000fea0003800000 */
.L_x_41:
[----:B-----5:R-:W-:Y:S01]  /*3180*/  LOP3.LUT R12, R91, 0xffffe000, RZ, 0xc0, !PT ;  /* 0xffffe0005b0c7812 */ /* 0x020fe200078ec0ff */
[----:B------:R-:W-:Y:S01]  /*3190*/  IMAD.IADD R15, R99, 0x1, R15 ;  /* 0x00000001630f7824 */ /* 0x000fe200078e020f */
[----:B0-----:R-:W-:Y:S02]  /*31a0*/  IADD3 R13, P2, R94, R14, RZ ;  /* 0x0000000e5e0d7210 */ /* 0x001fe40007f5e0ff */
[----:B------:R-:W-:Y:S01]  /*31b0*/  ISETP.GT.AND P0, PT, R2, 0x8, P6 ;  /* 0x000000080200780c */ /* 0x000fe20003704270 */
[----:B------:R-:W-:Y:S02]  /*31c0*/  FMUL R12, R12, R19 ;  /* 0x000000130c0c7220 */ /* 0x000fe40000400000 */
[----:B------:R-:W-:Y:S02]  /*31d0*/  IMAD.X R56, R15, 0x1, R93, P2 ;  /* 0x000000010f387824 */ /* 0x000fe400010e065d */
[----:B------:R-:W-:Y:S01]  /*31e0*/  FFMA R99, R57, R18, R12 ;  /* 0x0000001239637223 */ /* 0x000fe2000000000c */
[----:B------:R-:W-:-:S04]  /*31f0*/  LEA R12, P2, R13, R88, 0x2 ;  /* 0x000000580d0c7211 */ /* 0x000fc800078410ff */
[----:B------:R-:W-:Y:S02]  /*3200*/  F2FP.TF32.F32.PACK_B R99, R99 ;  /* 0x00000063ff63723e */ /* 0x000fe400024050ff */
[----:B------:R-:W-:-:S03]  /*3210*/  LEA.HI.X R13, R13, R89, R56, 0x2, P2 ;  /* 0x000000590d0d7211 */ /* 0x000fc600010f1438 */
[----:B------:R0:W-:Y:S04]  /*3220*/  @P1 STG.E desc[UR36][R10.64+0x4], R99 ;  /* 0x000004630a001986 */ /* 0x0001e8000c101924 */
[----:B------:R2:W3:Y:S01]  /*3230*/  @P0 LDG.E.LTC128B R91, desc[UR36][R12.64] ;  /* 0x000000240c5b0981 */ /* 0x0004e2000c1e1920 */
[----:B------:R-:W-:Y:S01]  /*3240*/  IADD3 R56, P1, R6, R14, RZ ;  /* 0x0000000e06387210 */ /* 0x000fe20007f3e0ff */
[C---:B------:R-:W-:Y:S01]  /*3250*/  IMAD.SHL.U32 R101, R8.reuse, 0x20, RZ ;  /* 0x0000002008657824 */ /* 0x040fe200078e00ff */
[----:B------:R-:W-:Y:S01]  /*3260*/  SHF.L.U64.HI R103, R8, 0x5, R9 ;  /* 0x0000000508677819 */ /* 0x000fe20000010209 */
[----:B------:R-:W-:Y:S02]  /*3270*/  BSSY B1, `(.L_x_43) ;  /* 0x0000010000017945 */ /* 0x000fe40003800000 */
[----:B------:R-:W-:Y:S01]  /*3280*/  IMAD.X R57, R7, 0x1, R15, P1 ;  /* 0x0000000107397824 */ /* 0x000fe200008e060f */
[----:B------:R-:W-:Y:S01]  /*3290*/  ISETP.GT.AND P1, PT, R2, 0x8, P4 ;  /* 0x000000080200780c */ /* 0x000fe20002724270 */
[----:B------:R-:W-:-:S04]  /*32a0*/  IMAD.WIDE.U32 R56, R17, R90, R56 ;  /* 0x0000005a11387225 */ /* 0x000fc800078e0038 */
[----:B------:R-:W-:Y:S01]  /*32b0*/  IMAD.IADD R57, R105, 0x1, R57 ;  /* 0x0000000169397824 */ /* 0x000fe200078e0239 */
[----:B--2---:R-:W-:-:S04]  /*32c0*/  LEA R12, P3, R56, R88, 0x2 ;  /* 0x00000058380c7211 */ /* 0x004fc800078610ff */
[----:B------:R-:W-:Y:S02]  /*32d0*/  LEA.HI.X R13, R56, R89, R57, 0x2, P3 ;  /* 0x00000059380d7211 */ /* 0x000fe400018f1439 */
[----:B---3--:R-:W-:-:S05]  /*32e0*/  LOP3.LUT R14, R91, 0xffffe000, RZ, 0xc0, !PT ;  /* 0xffffe0005b0e7812 */ /* 0x008fca00078ec0ff */
[----:B------:R-:W-:Y:S01]  /*32f0*/  FMUL R15, R14, R19 ;  /* 0x000000130e0f7220 */ /* 0x000fe20000400000 */
[----:B------:R-:W-:-:S03]  /*3300*/  IADD3 R14, P2, R101, R10, RZ ;  /* 0x0000000a650e7210 */ /* 0x000fc60007f5e0ff */
[----:B------:R-:W-:Y:S02]  /*3310*/  FFMA R109, R58, R18, R15 ;  /* 0x000000123a6d7223 */ /* 0x000fe4000000000f */
[----:B------:R-:W-:-:S03]  /*3320*/  IMAD.X R15, R103, 0x1, R11, P2 ;  /* 0x00000001670f7824 */ /* 0x000fc600010e060b */
[----:B------:R-:W-:-:S05]  /*3330*/  F2FP.TF32.F32.PACK_B R109, R109 ;  /* 0x0000006dff6d723e */ /* 0x000fca00024050ff */
[----:B------:R0:W-:Y:S01]  /*3340*/  @P0 STG.E desc[UR36][R14.64], R109 ;  /* 0x0000006d0e000986 */ /* 0x0001e2000c101924 */
[----:B------:R-:W-:Y:S05]  /*3350*/  @!P1 BRA `(.L_x_44) ;  /* 0x0000000000049947 */ /* 0x000fea0003800000 */
[----:B------:R2:W5:Y:S02]  /*3360*/  LDG.E.LTC128B R91, desc[UR36][R12.64+0x4] ;  /* 0x000004240c5b7981 */ /* 0x000564000c1e1920 */
.L_x_44:
[----:B------:R-:W-:Y:S05]  /*3370*/  BSYNC B1 ;  /* 0x0000000000017941 */ /* 0x000fea0003800000 */
.L_x_43:
[----:B-----5:R-:W-:Y:S01]  /*3380*/  LOP3.LUT R56, R91, 0xffffe000, RZ, 0xc0, !PT ;  /* 0xffffe0005b387812 */ /* 0x020fe200078ec0ff */
[----:B------:R-:W-:Y:S01]  /*3390*/  BSSY B1, `(.L_x_45) ;  /* 0x000000c000017945 */ /* 0x000fe20003800000 */
[----:B------:R-:W-:-:S03]  /*33a0*/  ISETP.GT.AND P4, PT, R3, 0x8, PT ;  /* 0x000000080300780c */ /* 0x000fc60003f84270 */
[----:B------:R-:W-:Y:S01]  /*33b0*/  FMUL R56, R56, R19 ;  /* 0x0000001338387220 */ /* 0x000fe20000400000 */
[----:B------:R-:W-:Y:S02]  /*33c0*/  ISETP.GT.AND P0, PT, R2, RZ, P4 ;  /* 0x000000ff0200720c */ /* 0x000fe40002704270 */
[----:B0-----:R-:W-:Y:S01]  /*33d0*/  P2R R99, PR, RZ, 0x10 ;  /* 0x00000010ff637803 */ /* 0x001fe20000000000 */
[----:B------:R-:W-:Y:S01]  /*33e0*/  FFMA R57, R59, R18, R56 ;  /* 0x000000123b397223 */ /* 0x000fe20000000038 */
[----:B------:R-:W-:Y:S02]  /*33f0*/  IMAD.SHL.U32 R59, R8, 0x200, RZ ;  /* 0x00000200083b7824 */ /* 0x000fe400078e00ff */
[----:B------:R-:W-:Y:S02]  /*3400*/  IMAD.MOV.U32 R56, RZ, RZ, R91 ;  /* 0x000000ffff387224 */ /* 0x000fe400078e005b */
[----:B------:R-:W-:-:S05]  /*3410*/  F2FP.TF32.F32.PACK_B R57, R57 ;  /* 0x00000039ff39723e */ /* 0x000fca00024050ff */
[----:B------:R0:W-:Y:S01]  /*3420*/  @P1 STG.E desc[UR36][R14.64+0x4], R57 ;  /* 0x000004390e001986 */ /* 0x0001e2000c101924 */
[----:B------:R-:W-:Y:S05]  /*3430*/  @!P0 BRA `(.L_x_46) ;  /* 0x0000000000048947 */ /* 0x000fea0003800000 */
[----:B------:R3:W5:Y:S02]  /*3440*/  LDG.E.LTC128B R56, desc[UR36][R4.64+0x20] ;  /* 0x0000202404387981 */ /* 0x000764000c1e1920 */
.L_x_46:
[----:B------:R-:W-:Y:S05]  /*3450*/  BSYNC B1 ;  /* 0x0000000000017941 */ /* 0x000fea0003800000 */
.L_x_45:
[----:B-----5:R-:W-:Y:S01]  /*3460*/  LOP3.LUT R58, R56, 0xffffe000, RZ, 0xc0, !PT ;  /* 0xffffe000383a7812 */ /* 0x020fe200078ec0ff */
[----:B------:R-:W-:Y:S01]  /*3470*/  BSSY B1, `(.L_x_47) ;  /* 0x000000d000017945 */ /* 0x000fe20003800000 */
[----:B------:R-:W-:Y:S02]  /*3480*/  SHF.L.U64.HI R91, R8, 0x9, R9 ;  /* 0x00000009085b7819 */ /* 0x000fe40000010209 */
[----:B------:R-:W-:Y:S01]  /*3490*/  IADD3 R8, P1, P2, R59, R10, R101 ;  /* 0x0000000a3b087210 */ /* 0x000fe20007a3e065 */
[----:B0-----:R-:W-:Y:S01]  /*34a0*/  FMUL R57, R58, R19 ;  /* 0x000000133a397220 */ /* 0x001fe20000400000 */
[----:B------:R-:W-:Y:S02]  /*34b0*/  ISETP.GT.AND P3, PT, R3, 0x9, PT ;  /* 0x000000090300780c */ /* 0x000fe40003f64270 */
[----:B------:R-:W-:Y:S01]  /*34c0*/  IADD3.X R9, R91, R11, R103, P1, P2 ;  /* 0x0000000b5b097210 */ /* 0x000fe20000fe4467 */
[----:B------:R-:W-:Y:S01]  /*34d0*/  FFMA R57, R60, R18, R57 ;  /* 0x000000123c397223 */ /* 0x000fe20000000039 */
[----:B------:R-:W-:-:S02]  /*34e0*/  ISETP.GT.AND P1, PT, R2, RZ, P3 ;  /* 0x000000ff0200720c */ /* 0x000fc40001f24270 */
[----:B------:R-:W-:Y:S02]  /*34f0*/  P2R R100, PR, RZ, 0x8 ;  /* 0x00000008ff647803 */ /* 0x000fe40000000000 */
[----:B------:R-:W-:-:S05]  /*3500*/  F2FP.TF32.F32.PACK_B R57, R57 ;  /* 0x00000039ff39723e */ /* 0x000fca00024050ff */
[----:B------:R0:W-:Y:S04]  /*3510*/  @P0 STG.E desc[UR36][R10.64+0x20], R57 ;  /* 0x000020390a000986 */ /* 0x0001e8000c101924 */
[----:B------:R-:W-:Y:S05]  /*3520*/  @!P1 BRA `(.L_x_48) ;  /* 0x0000000000049947 */ /* 0x000fea0003800000 */
[----:B------:R4:W5:Y:S02]  /*3530*/  LDG.E.LTC128B R56, desc[UR36][R4.64+0x24] ;  /* 0x0000242404387981 */ /* 0x000964000c1e1920 */
.L_x_48:
[----:B------:R-:W-:Y:S05]  /*3540*/  BSYNC B1 ;  /* 0x0000000000017941 */ /* 0x000fea0003800000 */
.L_x_47:
[----:B-----5:R-:W-:Y:S01]  /*3550*/  LOP3.LUT R58, R56, 0xffffe000, RZ, 0xc0, !PT ;  /* 0xffffe000383a7812 */ /* 0x020fe200078ec0ff */
[----:B------:R-:W-:Y:S01]  /*3560*/  BSSY B1, `(.L_x_49) ;  /* 0x0000008000017945 */ /* 0x000fe20003800000 */
[----:B------:R-:W-:-:S03]  /*3570*/  ISETP.GT.AND P0, PT, R2, 0x8, P4 ;  /* 0x000000080200780c */ /* 0x000fc60002704270 */
[----:B------:R-:W-:-:S04]  /*3580*/  FMUL R58, R58, R19 ;  /* 0x000000133a3a7220 */ /* 0x000fc80000400000 */
[----:B------:R-:W-:-:S05]  /*3590*/  FFMA R61, R61, R18, R58 ;  /* 0x000000123d3d7223 */ /* 0x000fca000000003a */
[----:B------:R-:W-:-:S05]  /*35a0*/  F2FP.TF32.F32.PACK_B R61, R61 ;  /* 0x0000003dff3d723e */ /* 0x000fca00024050ff */
[----:B------:R0:W-:Y:S01]  /*35b0*/  @P1 STG.E desc[UR36][R10.64+0x24], R61 ;  /* 0x0000243d0a001986 */ /* 0x0001e2000c101924 */
[----:B------:R-:W-:Y:S05]  /*35c0*/  @!P0 BRA `(.L_x_50) ;  /* 0x0000000000048947 */ /* 0x000fea0003800000 */
[----:B------:R0:W5:Y:S02]  /*35d0*/  LDG.E.LTC128B R56, desc[UR36][R12.64+0x20] ;  /* 0x000020240c387981 */ /* 0x000164000c1e1920 */
.L_x_50:
[----:B------:R-:W-:Y:S05]  /*35e0*/  BSYNC B1 ;  /* 0x0000000000017941 */ /* 0x000fea0003800000 */
.L_x_49:
[----:B-----5:R-:W-:Y:S01]  /*35f0*/  LOP3.LUT R58, R56, 0xffffe000, RZ, 0xc0, !PT ;  /* 0xffffe000383a7812 */ /* 0x020fe200078ec0ff */
[----:B------:R-:W-:Y:S01]  /*3600*/  BSSY B1, `(.L_x_51) ;  /* 0x0000008000017945 */ /* 0x000fe20003800000 */
[----:B------:R-:W-:-:S03]  /*3610*/  ISETP.GT.AND P1, PT, R2, 0x8, P3 ;  /* 0x000000080200780c */ /* 0x000fc60001f24270 */
[----:B0-----:R-:W-:-:S04]  /*3620*/  FMUL R57, R58, R19 ;  /* 0x000000133a397220 */ /* 0x001fc80000400000 */
[----:B------:R-:W-:-:S05]  /*3630*/  FFMA R57, R62, R18, R57 ;  /* 0x000000123e397223 */ /* 0x000fca0000000039 */
[----:B------:R-:W-:-:S05]  /*3640*/  F2FP.TF32.F32.PACK_B R57, R57 ;  /* 0x00000039ff39723e */ /* 0x000fca00024050ff */
[----:B------:R0:W-:Y:S01]  /*3650*/  @P0 STG.E desc[UR36][R14.64+0x20], R57 ;  /* 0x000020390e000986 */ /* 0x0001e2000c101924 */
[----:B------:R-:W-:Y:S05]  /*3660*/  @!P1 BRA `(.L_x_52) ;  /* 0x0000000000049947 */ /* 0x000fea0003800000 */
[----:B------:R0:W5:Y:S02]  /*3670*/  LDG.E.LTC128B R56, desc[UR36][R12.64+0x24] ;  /* 0x000024240c387981 */ /* 0x000164000c1e1920 */
.L_x_52:
[----:B------:R-:W-:Y:S05]  /*3680*/  BSYNC B1 ;  /* 0x0000000000017941 */ /* 0x000fea0003800000 */
.L_x_51:
[----:B-----5:R-:W-:Y:S01]  /*3690*/  LOP3.LUT R22, R56, 0xffffe000, RZ, 0xc0, !PT ;  /* 0xffffe00038167812 */ /* 0x020fe200078ec0ff */
[----:B------:R-:W-:Y:S01]  /*36a0*/  BSSY B1, `(.L_x_53) ;  /* 0x000000d000017945 */ /* 0x000fe20003800000 */
[----:B------:R-:W-:Y:S01]  /*36b0*/  IADD3 R107, P0, R107, 0x80, RZ ;  /* 0x000000806b6b7810 */ /* 0x000fe20007f1e0ff */
[----:B------:R-:W-:Y:S01]  /*36c0*/  IMAD.MOV.U32 R58, RZ, RZ, R56 ;  /* 0x000000ffff3a7224 */ /* 0x000fe200078e0038 */
[----:B------:R-:W-:Y:S01]  /*36d0*/  ISETP.GT.AND P2, PT, R3, 0x10, PT ;  /* 0x000000100300780c */ /* 0x000fe20003f44270 */
[----:B------:R-:W-:Y:S02]  /*36e0*/  FMUL R22, R22, R19 ;  /* 0x0000001316167220 */ /* 0x000fe40000400000 */
[----:B------:R-:W-:Y:S01]  /*36f0*/  IMAD.X R23, RZ, RZ, R23, P0 ;  /* 0x000000ffff177224 */ /* 0x000fe200000e0617 */
[----:B------:R-:W-:Y:S01]  /*3700*/  ISETP.GT.AND P0, PT, R2, RZ, P2 ;  /* 0x000000ff0200720c */ /* 0x000fe20001704270 */
[----:B------:R-:W-:Y:S01]  /*3710*/  FFMA R63, R63, R18, R22 ;  /* 0x000000123f3f7223 */ /* 0x000fe20000000016 */
[----:B------:R-:W-:-:S04]  /*3720*/  P2R R101, PR, RZ, 0x4 ;  /* 0x00000004ff657803 */ /* 0x000fc80000000000 */
[----:B------:R-:W-:-:S05]  /*3730*/  F2FP.TF32.F32.PACK_B R63, R63 ;  /* 0x0000003fff3f723e */ /* 0x000fca00024050ff */
[----:B------:R0:W-:Y:S02]  /*3740*/  @P1 STG.E desc[UR36][R14.64+0x24], R63 ;  /* 0x0000243f0e001986 */ /* 0x0001e4000c101924 */
[----:B------:R-:W-:Y:S05]  /*3750*/  @!P0 BRA `(.L_x_54) ;  /* 0x0000000000048947 */ /* 0x000fea0003800000 */
[----:B------:R0:W5:Y:S02]  /*3760*/  LDG.E.LTC128B R58, desc[UR36][R4.64+0x40] ;  /* 0x00004024043a7981 */ /* 0x000164000c1e1920 */
.L_x_54:
[----:B------:R-:W-:Y:S05]  /*3770*/  BSYNC B1 ;  /* 0x0000000000017941 */ /* 0x000fea0003800000 */
.L_x_53:
[----:B-----5:R-:W-:Y:S01]  /*3780*/  LOP3.LUT R22, R58, 0xffffe000, RZ, 0xc0, !PT ;  /* 0xffffe0003a167812 */ /* 0x020fe200078ec0ff */
[-C--:B------:R-:W-:Y:S01]  /*3790*/  IMAD R56, R23, R20.reuse, RZ ;  /* 0x0000001417387224 */ /* 0x080fe200078e02ff */
[----:B------:R-:W-:Y:S01]  /*37a0*/  ISETP.GT.AND P1, PT, R3, 0x11, PT ;  /* 0x000000110300780c */ /* 0x000fe20003f24270 */
[C---:B------:R-:W-:Y:S01]  /*37b0*/  IMAD.WIDE.U32 R96, R107.reuse, R20, R96 ;  /* 0x000000146b607225 */ /* 0x040fe200078e0060 */
[----:B------:R-:W-:Y:S03]  /*37c0*/  BSSY B1, `(.L_x_55) ;  /* 0x000001f000017945 */ /* 0x000fe60003800000 */
[----:B0-----:R-:W-:Y:S01]  /*37d0*/  FMUL R57, R22, R19 ;  /* 0x0000001316397220 */ /* 0x001fe20000400000 */
[----:B------:R-:W-:-:S03]  /*37e0*/  IMAD R63, R107, R21, R56 ;  /* 0x000000156b3f7224 */ /* 0x000fc600078e0238 */
[----:B------:R-:W-:Y:S01]  /*37f0*/  FFMA R95, R64, R18, R57 ;  /* 0x00000012405f7223 */ /* 0x000fe20000000039 */
[----:B------:R-:W-:-:S04]  /*3800*/  IMAD.WIDE.U32 R22, R107, R20, R6 ;  /* 0x000000146b167225 */ /* 0x000fc800078e0006 */
[----:B------:R-:W-:Y:S01]  /*3810*/  F2FP.TF32.F32.PACK_B R95, R95 ;  /* 0x0000005fff5f723e */ /* 0x000fe200024050ff */
[----:B------:R-:W-:Y:S02]  /*3820*/  IMAD.IADD R23, R63, 0x1, R23 ;  /* 0x000000013f177824 */ /* 0x000fe400078e0217 */
[----:B------:R-:W-:Y:S02]  /*3830*/  IMAD.WIDE.U32 R56, R107, R20, R92 ;  /* 0x000000146b387225 */ /* 0x000fe400078e005c */
[----:B------:R0:W-:Y:S02]  /*3840*/  @P0 STG.E desc[UR36][R10.64+0x40], R95 ;  /* 0x0000405f0a000986 */ /* 0x0001e4000c101924 */
[----:B------:R-:W-:Y:S01]  /*3850*/  IMAD.WIDE.U32 R60, R17, R90, R22 ;  /* 0x0000005a113c7225 */ /* 0x000fe200078e0016 */
[----:B------:R-:W-:-:S03]  /*3860*/  LEA R22, P0, R56, R88, 0x2 ;  /* 0x0000005838167211 */ /* 0x000fc600078010ff */
[----:B------:R-:W-:Y:S02]  /*3870*/  IMAD.IADD R21, R57, 0x1, R63 ;  /* 0x0000000139157824 */ /* 0x000fe400078e023f */
[----:B------:R-:W-:-:S03]  /*3880*/  IMAD.IADD R63, R63, 0x1, R97 ;  /* 0x000000013f3f7824 */ /* 0x000fc600078e0261 */
[----:B------:R-:W-:Y:S01]  /*3890*/  LEA.HI.X R23, R56, R89, R21, 0x2, P0 ;  /* 0x0000005938177211 */ /* 0x000fe200000f1415 */
[----:B------:R-:W-:Y:S01]  /*38a0*/  IMAD.IADD R21, R105, 0x1, R61 ;  /* 0x0000000169157824 */ /* 0x000fe200078e023d */
[----:B------:R-:W-:-:S04]  /*38b0*/  LEA R20, P0, R60, R88, 0x2 ;  /* 0x000000583c147211 */ /* 0x000fc800078010ff */
[----:B------:R-:W-:Y:S02]  /*38c0*/  LEA.HI.X R21, R60, R89, R21, 0x2, P0 ;  /* 0x000000593c157211 */ /* 0x000fe400000f1415 */
[----:B------:R-:W-:-:S05]  /*38d0*/  IADD3 R94, P0, R94, R96, RZ ;  /* 0x000000605e5e7210 */ /* 0x000fca0007f1e0ff */
[----:B------:R-:W-:Y:S01]  /*38e0*/  IMAD.X R92, R63, 0x1, R93, P0 ;  /* 0x000000013f5c7824 */ /* 0x000fe200000e065d */
[----:B------:R-:W-:-:S05]  /*38f0*/  IADD3 R60, P0, R6, R96, RZ ;  /* 0x00000060063c7210 */ /* 0x000fca0007f1e0ff */
[----:B------:R-:W-:Y:S01]  /*3900*/  IMAD.X R61, R7, 0x1, R63, P0 ;  /* 0x00000001073d7824 */ /* 0x000fe200000e063f */
[----:B------:R-:W-:Y:S01]  /*3910*/  LEA R56, P0, R94, R88, 0x2 ;  /* 0x000000585e387211 */ /* 0x000fe200078010ff */
[----:B------:R-:W-:-:S03]  /*3920*/  IMAD.WIDE.U32 R60, R17, R90, R60 ;  /* 0x0000005a113c7225 */ /* 0x000fc600078e003c */
[-C--:B------:R-:W-:Y:S01]  /*3930*/  LEA.HI.X R57, R94, R89.reuse, R92, 0x2, P0 ;  /* 0x000000595e397211 */ /* 0x080fe200000f145c */
[----:B------:R-:W-:Y:S01]  /*3940*/  IMAD.IADD R7, R105, 0x1, R61 ;  /* 0x0000000169077824 */ /* 0x000fe200078e023d */
[C---:B------:R-:W-:Y:S02]  /*3950*/  LEA R6, P0, R60.reuse, R88, 0x2 ;  /* 0x000000583c067211 */ /* 0x040fe400078010ff */
[----:B------:R-:W-:Y:S02]  /*3960*/  P2R R88, PR, RZ, 0x2 ;  /* 0x00000002ff587803 */ /* 0x000fe40000000000 */
[----:B------:R-:W-:Y:S02]  /*3970*/  LEA.HI.X R7, R60, R89, R7, 0x2, P0 ;  /* 0x000000593c077211 */ /* 0x000fe400000f1407 */
[----:B------:R-:W-:-:S13]  /*3980*/  ISETP.GT.AND P0, PT, R2, RZ, P1 ;  /* 0x000000ff0200720c */ /* 0x000fda0000f04270 */
[----:B0-----:R-:W-:Y:S05]  /*3990*/  @!P0 BRA `(.L_x_56) ;  /* 0x0000000000048947 */ /* 0x001fea0003800000 */
[----:B------:R0:W5:Y:S02]  /*39a0*/  LDG.E.LTC128B R58, desc[UR36][R4.64+0x44] ;  /* 0x00004424043a7981 */ /* 0x000164000c1e1920 */
.L_x_56:
[----:B------:R-:W-:Y:S05]  /*39b0*/  BSYNC B1 ;  /* 0x0000000000017941 */ /* 0x000fea0003800000 */
.L_x_55:
[----:B-----5:R-:W-:Y:S01]  /*39c0*/  LOP3.LUT R60, R58, 0xffffe000, RZ, 0xc0, !PT ;  /* 0xffffe0003a3c7812 */ /* 0x020fe200078ec0ff */
[----:B------:R-:W-:Y:S04]  /*39d0*/  BSSY B1, `(.L_x_57) ;  /* 0x0000008000017945 */ /* 0x000fe80003800000 */
[----:B------:R-:W-:-:S04]  /*39e0*/  FMUL R60, R60, R19 ;  /* 0x000000133c3c7220 */ /* 0x000fc80000400000 */
[----:B------:R-:W-:-:S05]  /*39f0*/  FFMA R65, R65, R18, R60 ;  /* 0x0000001241417223 */ /* 0x000fca000000003c */
[----:B------:R-:W-:-:S05]  /*3a00*/  F2FP.TF32.F32.PACK_B R65, R65 ;  /* 0x00000041ff41723e */ /* 0x000fca00024050ff */
[----:B------:R0:W-:Y:S01]  /*3a10*/  @P0 STG.E desc[UR36][R10.64+0x44], R65 ;  /* 0x000044410a000986 */ /* 0x0001e2000c101924 */
[----:B------:R-:W-:-:S13]  /*3a20*/  ISETP.GT.AND P0, PT, R2, 0x8, P2 ;  /* 0x000000080200780c */ /* 0x000fda0001704270 */
[----:B0-----:R-:W-:Y:S05]  /*3a30*/  @!P0 BRA `(.L_x_58) ;  /* 0x0000000000048947 */ /* 0x001fea0003800000 */
[----:B------:R0:W5:Y:S02]  /*3a40*/  LDG.E.LTC128B R58, desc[UR36][R12.64+0x40] ;  /* 0x000040240c3a7981 */ /* 0x000164000c1e1920 */
.L_x_58:
[----:B------:R-:W-:Y:S05]  /*3a50*/  BSYNC B1 ;  /* 0x0000000000017941 */ /* 0x000fea0003800000 */
.L_x_57:
        /* <DEDUP_REMOVED lines=9> */
.L_x_60:
[----:B------:R-:W-:Y:S05]  /*3af0*/  BSYNC B1 ;  /* 0x0000000000017941 */ /* 0x000fea0003800000 */
.L_x_59:
[----:B-----5:R-:W-:Y:S01]  /*3b00*/  LOP3.LUT R60, R58, 0xffffe000, RZ, 0xc0, !PT ;  /* 0xffffe0003a3c7812 */ /* 0x020fe200078ec0ff */
[----:B------:R-:W-:Y:S01]  /*3b10*/  BSSY B1, `(.L_x_61) ;  /* 0x000000a000017945 */ /* 0x000fe20003800000 */
[----:B------:R-:W-:-:S03]  /*3b20*/  ISETP.GT.AND P2, PT, R3, 0x18, PT ;  /* 0x000000180300780c */ /* 0x000fc60003f44270 */
[----:B------:R-:W-:Y:S01]  /*3b30*/  FMUL R60, R60, R19 ;  /* 0x000000133c3c7220 */ /* 0x000fe20000400000 */
[----:B------:R-:W-:-:S03]  /*3b40*/  P2R R64, PR, RZ, 0x4 ;  /* 0x00000004ff407803 */ /* 0x000fc60000000000 */
[----:B------:R-:W-:-:S05]  /*3b50*/  FFMA R67, R67, R18, R60 ;  /* 0x0000001243437223 */ /* 0x000fca000000003c */
[----:B------:R-:W-:-:S05]  /*3b60*/  F2FP.TF32.F32.PACK_B R67, R67 ;  /* 0x00000043ff43723e */ /* 0x000fca00024050ff */
[----:B------:R0:W-:Y:S01]  /*3b70*/  @P0 STG.E desc[UR36][R14.64+0x44], R67 ;  /* 0x000044430e000986 */ /* 0x0001e2000c101924 */
[----:B------:R-:W-:-:S13]  /*3b80*/  ISETP.GT.AND P0, PT, R2, RZ, P2 ;  /* 0x000000ff0200720c */ /* 0x000fda0001704270 */
[----:B0-----:R-:W-:Y:S05]  /*3b90*/  @!P0 BRA `(.L_x_62) ;  /* 0x0000000000048947 */ /* 0x001fea0003800000 */
[----:B------:R0:W5:Y:S02]  /*3ba0*/  LDG.E.LTC128B R58, desc[UR36][R4.64+0x60] ;  /* 0x00006024043a7981 */ /* 0x000164000c1e1920 */
.L_x_62:
[----:B------:R-:W-:Y:S05]  /*3bb0*/  BSYNC B1 ;  /* 0x0000000000017941 */ /* 0x000fea0003800000 */
.L_x_61:
        /* <DEDUP_REMOVED lines=11> */
.L_x_64:
[----:B------:R-:W-:Y:S05]  /*3c70*/  BSYNC B1 ;  /* 0x0000000000017941 */ /* 0x000fea0003800000 */
.L_x_63:
        /* <DEDUP_REMOVED lines=9> */
.L_x_66:
[----:B------:R-:W-:Y:S05]  /*3d10*/  BSYNC B1 ;  /* 0x0000000000017941 */ /* 0x000fea0003800000 */
.L_x_65:
        /* <DEDUP_REMOVED lines=9> */
.L_x_68:
[----:B------:R-:W-:Y:S05]  /*3db0*/  BSYNC B1 ;  /* 0x0000000000017941 */ /* 0x000fea0003800000 */
.L_x_67:
        /* <DEDUP_REMOVED lines=11> */
.L_x_70:
[----:B------:R-:W-:Y:S05]  /*3e70*/  BSYNC B1 ;  /* 0x0000000000017941 */ /* 0x000fea0003800000 */
.L_x_69:
        /* <DEDUP_REMOVED lines=11> */
.L_x_72:
[----:B------:R-:W-:Y:S05]  /*3f30*/  BSYNC B1 ;  /* 0x0000000000017941 */ /* 0x000fea0003800000 */
.L_x_71:
        /* <DEDUP_REMOVED lines=9> */
.L_x_74:
[----:B------:R-:W-:Y:S05]  /*3fd0*/  BSYNC B1 ;  /* 0x0000000000017941 */ /* 0x000fea0003800000 */
.L_x_73:
        /* <DEDUP_REMOVED lines=9> */
.L_x_76:
[----:B------:R-:W-:Y:S05]  /*4070*/  BSYNC B1 ;  /* 0x0000000000017941 */ /* 0x000fea0003800000 */
.L_x_75:
        /* <DEDUP_REMOVED lines=11> */
.L_x_78:
[----:B------:R-:W-:Y:S05]  /*4130*/  BSYNC B1 ;  /* 0x0000000000017941 */ /* 0x000fea0003800000 */
.L_x_77:
[----:B-----5:R-:W-:Y:S01]  /*4140*/  LOP3.LUT R60, R58, 0xffffe000, RZ, 0xc0, !PT ;  /* 0xffffe0003a3c7812 */ /* 0x020fe200078ec0ff */
[----:B------:R-:W-:Y:S01]  /*4150*/  BSSY B1, `(.L_x_79) ;  /* 0x0000009000017945 */ /* 0x000fe20003800000 */
[----:B------:R-:W-:-:S03]  /*4160*/  ISETP.GT.AND P5, PT, R3, 0x29, PT ;  /* 0x000000290300780c */ /* 0x000fc60003fa4270 */
[----:B------:R-:W-:-:S04]  /*4170*/  FMUL R17, R60, R19 ;  /* 0x000000133c117220 */ /* 0x000fc80000400000 */
[----:B------:R-:W-:-:S05]  /*4180*/  FFMA R17, R76, R18, R17 ;  /* 0x000000124c117223 */ /* 0x000fca0000000011 */
[----:B------:R-:W-:-:S05]  /*4190*/  F2FP.TF32.F32.PACK_B R17, R17 ;  /* 0x00000011ff11723e */ /* 0x000fca00024050ff */
[----:B------:R0:W-:Y:S01]  /*41a0*/  @P0 STG.E desc[UR36][R10.64+0xa0], R17 ;  /* 0x0000a0110a000986 */ /* 0x0001e2000c101924 */
[----:B------:R-:W-:-:S13]  /*41b0*/  ISETP.GT.AND P0, PT, R2, RZ, P5 ;  /* 0x000000ff0200720c */ /* 0x000fda0002f04270 */
[----:B0-----:R-:W-:Y:S05]  /*41c0*/  @!P0 BRA `(.L_x_80) ;  /* 0x0000000000048947 */ /* 0x001fea0003800000 */
[----:B------:R0:W5:Y:S02]  /*41d0*/  LDG.E.LTC128B R58, desc[UR36][R4.64+0xa4] ;  /* 0x0000a424043a7981 */ /* 0x000164000c1e1920 */
.L_x_80:
[----:B------:R-:W-:Y:S05]  /*41e0*/  BSYNC B1 ;  /* 0x0000000000017941 */ /* 0x000fea0003800000 */
.L_x_79:
        /* <DEDUP_REMOVED lines=9> */
.L_x_82:
[----:B------:R-:W-:Y:S05]  /*4280*/  BSYNC B1 ;  /* 0x0000000000017941 */ /* 0x000fea0003800000 */
.L_x_81:
        /* <DEDUP_REMOVED lines=9> */
.L_x_84:
[----:B------:R-:W-:Y:S05]  /*4320*/  BSYNC B1 ;  /* 0x0000000000017941 */ /* 0x000fea0003800000 */
.L_x_83:
        /* <DEDUP_REMOVED lines=10> */
.L_x_86:
[----:B------:R-:W-:Y:S05]  /*43d0*/  BSYNC B1 ;  /* 0x0000000000017941 */ /* 0x000fea0003800000 */
.L_x_85:
        /* <DEDUP_REMOVED lines=10> */
.L_x_88:
[----:B------:R-:W-:Y:S05]  /*4480*/  BSYNC B1 ;  /* 0x0000000000017941 */ /* 0x000fea0003800000 */
.L_x_87:
        /* <DEDUP_REMOVED lines=9> */
.L_x_90:
[----:B------:R-:W-:Y:S05]  /*4520*/  BSYNC B1 ;  /* 0x0000000000017941 */ /* 0x000fea0003800000 */
.L_x_89:
        /* <DEDUP_REMOVED lines=9> */
.L_x_92:
[----:B------:R-:W-:Y:S05]  /*45c0*/  BSYNC B1 ;  /* 0x0000000000017941 */ /* 0x000fea0003800000 */
.L_x_91:
[----:B-----5:R-:W-:Y:S01]  /*45d0*/  LOP3.LUT R60, R58, 0xffffe000, RZ, 0xc0, !PT ;  /* 0xffffe0003a3c7812 */ /* 0x020fe200078ec0ff */
[----:B------:R-:W-:Y:S01]  /*45e0*/  BSSY B1, `(.L_x_93) ;  /* 0x000000a000017945 */ /* 0x000fe20003800000 */
[----:B------:R-:W-:Y:S01]  /*45f0*/  ISETP.GT.AND P1, PT, R3, 0x38, PT ;  /* 0x000000380300780c */ /* 0x000fe20003f24270 */
[----:B------:R-:W-:Y:S02]  /*4600*/  IMAD.MOV.U32 R17, RZ, RZ, R58 ;  /* 0x000000ffff117224 */ /* 0x000fe400078e003a */
[----:B------:R-:W-:-:S04]  /*4610*/  FMUL R60, R60, R19 ;  /* 0x000000133c3c7220 */ /* 0x000fc80000400000 */
[----:B------:R-:W-:-:S05]  /*4620*/  FFMA R83, R83, R18, R60 ;  /* 0x0000001253537223 */ /* 0x000fca000000003c */
[----:B------:R-:W-:-:S05]  /*4630*/  F2FP.TF32.F32.PACK_B R83, R83 ;  /* 0x00000053ff53723e */ /* 0x000fca00024050ff */
[----:B------:R0:W-:Y:S01]  /*4640*/  @P0 STG.E desc[UR36][R14.64+0xc4], R83 ;  /* 0x0000c4530e000986 */ /* 0x0001e2000c101924 */
[----:B------:R-:W-:-:S13]  /*4650*/  ISETP.GT.AND P0, PT, R2, RZ, P1 ;  /* 0x000000ff0200720c */ /* 0x000fda0000f04270 */
[----:B0-----:R-:W-:Y:S05]  /*4660*/  @!P0 BRA `(.L_x_94) ;  /* 0x0000000000048947 */ /* 0x001fea0003800000 */
[----:B------:R0:W5:Y:S02]  /*4670*/  LDG.E.LTC128B R17, desc[UR36][R4.64+0xe0] ;  /* 0x0000e02404117981 */ /* 0x000164000c1e1920 */
.L_x_94:
[----:B------:R-:W-:Y:S05]  /*4680*/  BSYNC B1 ;  /* 0x0000000000017941 */ /* 0x000fea0003800000 */
.L_x_93:
[----:B-----5:R-:W-:Y:S01]  /*4690*/  LOP3.LUT R58, R17, 0xffffe000, RZ, 0xc0, !PT ;  /* 0xffffe000113a7812 */ /* 0x020fe200078ec0ff */
[----:B------:R-:W-:Y:S04]  /*46a0*/  BSSY B1, `(.L_x_95) ;  /* 0x000000f000017945 */ /* 0x000fe80003800000 */
[----:B------:R-:W-:-:S04]  /*46b0*/  FMUL R61, R58, R19 ;  /* 0x000000133a3d7220 */ /* 0x000fc80000400000 */
[----:B------:R-:W-:-:S05]  /*46c0*/  FFMA R69, R84, R18, R61 ;  /* 0x0000001254457223 */ /* 0x000fca000000003d */
[----:B------:R-:W-:-:S05]  /*46d0*/  F2FP.TF32.F32.PACK_B R69, R69 ;  /* 0x00000045ff45723e */ /* 0x000fca00024050ff */
[----:B------:R0:W-:Y:S01]  /*46e0*/  @P0 STG.E desc[UR36][R10.64+0xe0], R69 ;  /* 0x0000e0450a000986 */ /* 0x0001e2000c101924 */
[----:B------:R-:W-:-:S05]  /*46f0*/  IADD3 R60, P0, R59, R14, RZ ;  /* 0x0000000e3b3c7210 */ /* 0x000fca0007f1e0ff */
[----:B------:R-:W-:Y:S01]  /*4700*/  IMAD.X R61, R91, 0x1, R15, P0 ;  /* 0x000000015b3d7824 */ /* 0x000fe200000e060f */
[----:B------:R-:W-:-:S05]  /*4710*/  IADD3 R62, P0, R59, R14, RZ ;  /* 0x0000000e3b3e7210 */ /* 0x000fca0007f1e0ff */
[----:B------:R-:W-:Y:S01]  /*4720*/  IMAD.X R63, R91, 0x1, R15, P0 ;  /* 0x000000015b3f7824 */ /* 0x000fe200000e060f */
[----:B------:R-:W-:-:S05]  /*4730*/  IADD3 R58, P0, R59, R10, RZ ;  /* 0x0000000a3b3a7210 */ /* 0x000fca0007f1e0ff */
[----:B------:R-:W-:Y:S01]  /*4740*/  IMAD.X R59, R91, 0x1, R11, P0 ;  /* 0x000000015b3b7824 */ /* 0x000fe200000e060b */
[----:B------:R-:W-:-:S04]  /*4750*/  ISETP.GT.AND P0, PT, R3, 0x39, PT ;  /* 0x000000390300780c */ /* 0x000fc80003f04270 */
[----:B------:R-:W-:-:S13]  /*4760*/  ISETP.GT.AND P4, PT, R2, RZ, P0 ;  /* 0x000000ff0200720c */ /* 0x000fda0000784270 */
[----:B0-----:R-:W-:Y:S05]  /*4770*/  @!P4 BRA `(.L_x_96) ;  /* 0x000000000004c947 */ /* 0x001fea0003800000 */
[----:B------:R0:W5:Y:S02]  /*4780*/  LDG.E.LTC128B R17, desc[UR36][R4.64+0xe4] ;  /* 0x0000e42404117981 */ /* 0x000164000c1e1920 */
.L_x_96:
[----:B------:R-:W-:Y:S05]  /*4790*/  BSYNC B1 ;  /* 0x0000000000017941 */ /* 0x000fea0003800000 */
.L_x_95:
[----:B01-345:R-:W-:Y:S01]  /*47a0*/  LOP3.LUT R4, R17, 0xffffe000, RZ, 0xc0, !PT ;  /* 0xffffe00011047812 */ /* 0x03bfe200078ec0ff */
        /* <DEDUP_REMOVED lines=8> */
.L_x_98:
[----:B------:R-:W-:Y:S05]  /*4830*/  BSYNC B1 ;  /* 0x0000000000017941 */ /* 0x000fea0003800000 */
.L_x_97:
[----:B-----5:R-:W-:Y:S01]  /*4840*/  LOP3.LUT R4, R17, 0xffffe000, RZ, 0xc0, !PT ;  /* 0xffffe00011047812 */ /* 0x020fe200078ec0ff */
[----:B------:R-:W-:Y:S04]  /*4850*/  BSSY B1, `(.L_x_99) ;  /* 0x0000008000017945 */ /* 0x000fe80003800000 */
[----:B------:R-:W-:-:S04]  /*4860*/  FMUL R3, R4, R19 ;  /* 0x0000001304037220 */ /* 0x000fc80000400000 */
[----:B------:R-:W-:-:S05]  /*4870*/  FFMA R3, R86, R18, R3 ;  /* 0x0000001256037223 */ /* 0x000fca0000000003 */
[----:B------:R-:W-:-:S05]  /*4880*/  F2FP.TF32.F32.PACK_B R3, R3 ;  /* 0x00000003ff03723e */ /* 0x000fca00024050ff */
[----:B------:R1:W-:Y:S01]  /*4890*/  @P4 STG.E desc[UR36][R14.64+0xe0], R3 ;  /* 0x0000e0030e004986 */ /* 0x0003e2000c101924 */
[----:B------:R-:W-:-:S13]  /*48a0*/  ISETP.GT.AND P4, PT, R2, 0x8, P0 ;  /* 0x000000080200780c */ /* 0x000fda0000784270 */
[----:B-1----:R-:W-:Y:S05]  /*48b0*/  @!P4 BRA `(.L_x_100) ;  /* 0x000000000004c947 */ /* 0x002fea0003800000 */
[----:B------:R1:W5:Y:S02]  /*48c0*/  LDG.E.LTC128B R17, desc[UR36][R12.64+0xe4] ;  /* 0x0000e4240c117981 */ /* 0x000364000c1e1920 */
.L_x_100:
[----:B------:R-:W-:Y:S05]  /*48d0*/  BSYNC B1 ;  /* 0x0000000000017941 */ /* 0x000fea0003800000 */
.L_x_99:
[----:B-----5:R-:W-:-:S05]  /*48e0*/  LOP3.LUT R4, R17, 0xffffe000, RZ, 0xc0, !PT ;  /* 0xffffe00011047812 */ /* 0x020fca00078ec0ff */
[----:B------:R-:W-:-:S04]  /*48f0*/  FMUL R4, R4, R19 ;  /* 0x0000001304047220 */ /* 0x000fc80000400000 */
[----:B------:R-:W-:-:S05]  /*4900*/  FFMA R87, R87, R18, R4 ;  /* 0x0000001257577223 */ /* 0x000fca0000000004 */
[----:B------:R-:W-:-:S05]  /*4910*/  F2FP.TF32.F32.PACK_B R87, R87 ;  /* 0x00000057ff57723e */ /* 0x000fca00024050ff */
[----:B------:R3:W-:Y:S01]  /*4920*/  @P4 STG.E desc[UR36][R14.64+0xe4], R87 ;  /* 0x0000e4570e004986 */ /* 0x0007e2000c101924 */
[----:B------:R-:W-:-:S13]  /*4930*/  ISETP.GT.AND P4, PT, R2, 0x80, P6 ;  /* 0x000000800200780c */ /* 0x000fda0003784270 */
[----:B------:R-:W4:Y:S01]  /*4940*/  @P4 LDG.E.LTC128B R17, desc[UR36][R22.64] ;  /* 0x0000002416114981 */ /* 0x000f22000c1e1920 */
[----:B------:R-:W-:Y:S01]  /*4950*/  BSSY B1, `(.L_x_101) ;  /* 0x000000a000017945 */ /* 0x000fe20003800000 */
[----:B----4-:R-:W-:-:S05]  /*4960*/  LOP3.LUT R4, R17, 0xffffe000, RZ, 0xc0, !PT ;  /* 0xffffe00011047812 */ /* 0x010fca00078ec0ff */
[----:B------:R-:W-:-:S04]  /*4970*/  FMUL R3, R4, R19 ;  /* 0x0000001304037220 */ /* 0x000fc80000400000 */
[----:B------:R-:W-:-:S05]  /*4980*/  FFMA R3, R24, R18, R3 ;  /* 0x0000001218037223 */ /* 0x000fca0000000003 */
[----:B------:R-:W-:-:S05]  /*4990*/  F2FP.TF32.F32.PACK_B R3, R3 ;  /* 0x00000003ff03723e */ /* 0x000fca00024050ff */
[----:B------:R3:W-:Y:S01]  /*49a0*/  @P4 STG.E desc[UR36][R58.64], R3 ;  /* 0x000000033a004986 */ /* 0x0007e2000c101924 */
[----:B------:R-:W-:-:S04]  /*49b0*/  ISETP.NE.AND P4, PT, R98, RZ, PT ;  /* 0x000000ff6200720c */ /* 0x000fc80003f85270 */
[----:B------:R-:W-:-:S13]  /*49c0*/  ISETP.GT.AND P4, PT, R2, 0x80, P4 ;  /* 0x000000800200780c */ /* 0x000fda0002784270 */
[----:B---3--:R-:W-:Y:S05]  /*49d0*/  @!P4 BRA `(.L_x_102) ;  /* 0x000000000004c947 */ /* 0x008fea0003800000 */
[----:B------:R3:W5:Y:S02]  /*49e0*/  LDG.E.LTC128B R17, desc[UR36][R20.64+0x4] ;  /* 0x0000042414117981 */ /* 0x000764000c1e1920 */
.L_x_102:
[----:B------:R-:W-:Y:S05]  /*49f0*/  BSYNC B1 ;  /* 0x0000000000017941 */ /* 0x000fea0003800000 */
.L_x_101:
[----:B-----5:R-:W-:Y:S01]  /*4a00*/  LOP3.LUT R4, R17, 0xffffe000, RZ, 0xc0, !PT ;  /* 0xffffe00011047812 */ /* 0x020fe200078ec0ff */
[----:B------:R-:W-:Y:S01]  /*4a10*/  @P4 IMAD.MOV.U32 R5, RZ, RZ, R59 ;  /* 0x000000ffff054224 */ /* 0x000fe200078e003b */
[----:B------:R-:W-:Y:S01]  /*4a20*/  ISETP.GT.AND P6, PT, R2, 0x88, P6 ;  /* 0x000000880200780c */ /* 0x000fe200037c4270 */
[----:B------:R-:W-:Y:S02]  /*4a30*/  BSSY B1, `(.L_x_103) ;  /* 0x0000008000017945 */ /* 0x000fe40003800000 */
[----:B------:R-:W-:-:S04]  /*4a40*/  FMUL R4, R4, R19 ;  /* 0x0000001304047220 */ /* 0x000fc80000400000 */
[----:B------:R-:W-:Y:S01]  /*4a50*/  FFMA R25, R25, R18, R4 ;  /* 0x0000001219197223 */ /* 0x000fe20000000004 */
[----:B------:R-:W-:-:S04]  /*4a60*/  @P4 IMAD.MOV.U32 R4, RZ, RZ, R58 ;  /* 0x000000ffff044224 */ /* 0x000fc800078e003a */
[----:B------:R-:W-:-:S05]  /*4a70*/  F2FP.TF32.F32.PACK_B R25, R25 ;  /* 0x00000019ff19723e */ /* 0x000fca00024050ff */
[----:B------:R4:W-:Y:S01]  /*4a80*/  @P4 STG.E desc[UR36][R4.64+0x4], R25 ;  /* 0x0000041904004986 */ /* 0x0009e2000c101924 */
[----:B------:R-:W-:Y:S05]  /*4a90*/  @!P6 BRA `(.L_x_104) ;  /* 0x000000000004e947 */ /* 0x000fea0003800000 */
[----:B------:R0:W5:Y:S02]  /*4aa0*/  LDG.E.LTC128B R17, desc[UR36][R56.64] ;  /* 0x0000002438117981 */ /* 0x000164000c1e1920 */
.L_x_104:
[----:B------:R-:W-:Y:S05]  /*4ab0*/  BSYNC B1 ;  /* 0x0000000000017941 */ /* 0x000fea0003800000 */
.L_x_103:
[----:B----45:R-:W-:Y:S01]  /*4ac0*/  LOP3.LUT R4, R17, 0xffffe000, RZ, 0xc0, !PT ;  /* 0xffffe00011047812 */ /* 0x030fe200078ec0ff */
[----:B------:R-:W-:Y:S01]  /*4ad0*/  BSSY B1, `(.L_x_105) ;  /* 0x0000009000017945 */ /* 0x000fe20003800000 */
[----:B------:R-:W-:-:S03]  /*4ae0*/  ISETP.NE.AND P4, PT, R98, RZ, PT ;  /* 0x000000ff6200720c */ /* 0x000fc60003f85270 */
[----:B------:R-:W-:Y:S01]  /*4af0*/  FMUL R3, R4, R19 ;  /* 0x0000001304037220 */ /* 0x000fe20000400000 */
[----:B------:R-:W-:-:S03]  /*4b00*/  ISETP.GT.AND P4, PT, R2, 0x88, P4 ;  /* 0x000000880200780c */ /* 0x000fc60002784270 */
[----:B------:R-:W-:-:S05]  /*4b10*/  FFMA R3, R26, R18, R3 ;  /* 0x000000121a037223 */ /* 0x000fca0000000003 */
[----:B------:R-:W-:-:S05]  /*4b20*/  F2FP.TF32.F32.PACK_B R3, R3 ;  /* 0x00000003ff03723e */ /* 0x000fca00024050ff */
[----:B------:R4:W-:Y:S01]  /*4b30*/  @P6 STG.E desc[UR36][R60.64], R3 ;  /* 0x000000033c006986 */ /* 0x0009e2000c101924 */
[----:B------:R-:W-:Y:S05]  /*4b40*/  @!P4 BRA `(.L_x_106) ;  /* 0x000000000004c947 */ /* 0x000fea0003800000 */
[----:B------:R0:W5:Y:S02]  /*4b50*/  LDG.E.LTC128B R17, desc[UR36][R6.64+0x4] ;  /* 0x0000042406117981 */ /* 0x000164000c1e1920 */
.L_x_106:
[----:B------:R-:W-:Y:S05]  /*4b60*/  BSYNC B1 ;  /* 0x0000000000017941 */ /* 0x000fea0003800000 */
.L_x_105:
[----:B-----5:R-:W-:Y:S01]  /*4b70*/  LOP3.LUT R4, R17, 0xffffe000, RZ, 0xc0, !PT ;  /* 0xffffe00011047812 */ /* 0x020fe200078ec0ff */
[----:B------:R-:W-:Y:S01]  /*4b80*/  BSSY B1, `(.L_x_107) ;  /* 0x0000009000017945 */ /* 0x000fe20003800000 */
[----:B------:R-:W-:-:S03]  /*4b90*/  ISETP.NE.AND P6, PT, R99, RZ, PT ;  /* 0x000000ff6300720c */ /* 0x000fc60003fc5270 */
[----:B------:R-:W-:-:S04]  /*4ba0*/  FMUL R4, R4, R19 ;  /* 0x0000001304047220 */ /* 0x000fc80000400000 */
[----:B------:R-:W-:-:S05]  /*4bb0*/  FFMA R27, R27, R18, R4 ;  /* 0x000000121b1b7223 */ /* 0x000fca0000000004 */
[----:B------:R-:W-:-:S05]  /*4bc0*/  F2FP.TF32.F32.PACK_B R27, R27 ;  /* 0x0000001bff1b723e */ /* 0x000fca00024050ff */
[----:B------:R0:W-:Y:S01]  /*4bd0*/  @P4 STG.E desc[UR36][R62.64+0x4], R27 ;  /* 0x0000041b3e004986 */ /* 0x0001e2000c101924 */
[----:B------:R-:W-:-:S13]  /*4be0*/  ISETP.GT.AND P4, PT, R2, 0x80, P6 ;  /* 0x000000800200780c */ /* 0x000fda0003784270 */
[----:B0-----:R-:W-:Y:S05]  /*4bf0*/  @!P4 BRA `(.L_x_108) ;  /* 0x000000000004c947 */ /* 0x001fea0003800000 */
[----:B------:R0:W5:Y:S02]  /*4c00*/  LDG.E.LTC128B R17, desc[UR36][R20.64+0x20] ;  /* 0x0000202414117981 */ /* 0x000164000c1e1920 */
.L_x_108:
[----:B------:R-:W-:Y:S05]  /*4c10*/  BSYNC B1 ;  /* 0x0000000000017941 */ /* 0x000fea0003800000 */
.L_x_107:
[----:B-----5:R-:W-:Y:S01]  /*4c20*/  LOP3.LUT R4, R17, 0xffffe000, RZ, 0xc0, !PT ;  /* 0xffffe00011047812 */ /* 0x020fe200078ec0ff */
[----:B------:R-:W-:Y:S01]  /*4c30*/  @P4 IMAD.MOV.U32 R5, RZ, RZ, R59 ;  /* 0x000000ffff054224 */ /* 0x000fe200078e003b */
[----:B------:R-:W-:Y:S01]  /*4c40*/  ISETP.NE.AND P6, PT, R100, RZ, PT ;  /* 0x000000ff6400720c */ /* 0x000fe20003fc5270 */
[----:B------:R-:W-:Y:S02]  /*4c50*/  BSSY B1, `(.L_x_109) ;  /* 0x0000009000017945 */ /* 0x000fe40003800000 */
[----:B----4-:R-:W-:Y:S01]  /*4c60*/  FMUL R3, R4, R19 ;  /* 0x0000001304037220 */ /* 0x010fe20000400000 */
[----:B------:R-:W-:-:S03]  /*4c70*/  @P4 IMAD.MOV.U32 R4, RZ, RZ, R58 ;  /* 0x000000ffff044224 */ /* 0x000fc600078e003a */
[----:B------:R-:W-:-:S05]  /*4c80*/  FFMA R3, R28, R18, R3 ;  /* 0x000000121c037223 */ /* 0x000fca0000000003 */
[----:B------:R-:W-:-:S05]  /*4c90*/  F2FP.TF32.F32.PACK_B R3, R3 ;  /* 0x00000003ff03723e */ /* 0x000fca00024050ff */
[----:B------:R4:W-:Y:S01]  /*4ca0*/  @P4 STG.E desc[UR36][R4.64+0x20], R3 ;  /* 0x0000200304004986 */ /* 0x0009e2000c101924 */
[----:B------:R-:W-:-:S13]  /*4cb0*/  ISETP.GT.AND P4, PT, R2, 0x80, P6 ;  /* 0x000000800200780c */ /* 0x000fda0003784270 */
[----:B----4-:R-:W-:Y:S05]  /*4cc0*/  @!P4 BRA `(.L_x_110) ;  /* 0x000000000004c947 */ /* 0x010fea0003800000 */
[----:B------:R4:W5:Y:S02]  /*4cd0*/  LDG.E.LTC128B R17, desc[UR36][R20.64+0x24] ;  /* 0x0000242414117981 */ /* 0x000964000c1e1920 */
.L_x_110:
[----:B------:R-:W-:Y:S05]  /*4ce0*/  BSYNC B1 ;  /* 0x0000000000017941 */ /* 0x000fea0003800000 */
.L_x_109:
[----:B-----5:R-:W-:Y:S01]  /*4cf0*/  LOP3.LUT R4, R17, 0xffffe000, RZ, 0xc0, !PT ;  /* 0xffffe00011047812 */ /* 0x020fe200078ec0ff */
[----:B------:R-:W-:Y:S01]  /*4d00*/  @P4 IMAD.MOV.U32 R5, RZ, RZ, R59 ;  /* 0x000000ffff054224 */ /* 0x000fe200078e003b */
[----:B------:R-:W-:Y:S03]  /*4d10*/  BSSY B1, `(.L_x_111) ;  /* 0x000000a000017945 */ /* 0x000fe60003800000 */
[----:B------:R-:W-:-:S04]  /*4d20*/  FMUL R4, R4, R19 ;  /* 0x0000001304047220 */ /* 0x000fc80000400000 */
[----:B------:R-:W-:Y:S01]  /*4d30*/  FFMA R29, R29, R18, R4 ;  /* 0x000000121d1d7223 */ /* 0x000fe20000000004 */
[----:B------:R-:W-:-:S04]  /*4d40*/  @P4 IMAD.MOV.U32 R4, RZ, RZ, R58 ;  /* 0x000000ffff044224 */ /* 0x000fc800078e003a */
[----:B------:R-:W-:-:S05]  /*4d50*/  F2FP.TF32.F32.PACK_B R29, R29 ;  /* 0x0000001dff1d723e */ /* 0x000fca00024050ff */
[----:B------:R0:W-:Y:S01]  /*4d60*/  @P4 STG.E desc[UR36][R4.64+0x24], R29 ;  /* 0x0000241d04004986 */ /* 0x0001e2000c101924 */
[----:B------:R-:W-:-:S04]  /*4d70*/  ISETP.NE.AND P4, PT, R99, RZ, PT ;  /* 0x000000ff6300720c */ /* 0x000fc80003f85270 */
[----:B------:R-:W-:-:S13]  /*4d80*/  ISETP.GT.AND P4, PT, R2, 0x88, P4 ;  /* 0x000000880200780c */ /* 0x000fda0002784270 */
[----:B0-----:R-:W-:Y:S05]  /*4d90*/  @!P4 BRA `(.L_x_112) ;  /* 0x000000000004c947 */ /* 0x001fea0003800000 */
[----:B------:R0:W5:Y:S02]  /*4da0*/  LDG.E.LTC128B R17, desc[UR36][R6.64+0x20] ;  /* 0x0000202406117981 */ /* 0x000164000c1e1920 */
.L_x_112:
[----:B------:R-:W-:Y:S05]  /*4db0*/  BSYNC B1 ;  /* 0x0000000000017941 */ /* 0x000fea0003800000 */
.L_x_111:
        /* <DEDUP_REMOVED lines=9> */
.L_x_114:
[----:B------:R-:W-:Y:S05]  /*4e50*/  BSYNC B1 ;  /* 0x0000000000017941 */ /* 0x000fea0003800000 */
.L_x_113:
[----:B-----5:R-:W-:Y:S01]  /*4e60*/  LOP3.LUT R4, R17, 0xffffe000, RZ, 0xc0, !PT ;  /* 0xffffe00011047812 */ /* 0x020fe200078ec0ff */
[----:B------:R-:W-:Y:S01]  /*4e70*/  @P4 IMAD.MOV.U32 R5, RZ, RZ, R9 ;  /* 0x000000ffff054224 */ /* 0x000fe200078e0009 */
[----:B------:R-:W-:Y:S01]  /*4e80*/  ISETP.NE.AND P6, PT, R101, RZ, PT ;  /* 0x000000ff6500720c */ /* 0x000fe20003fc5270 */
[----:B------:R-:W-:Y:S02]  /*4e90*/  BSSY B1, `(.L_x_115) ;  /* 0x0000009000017945 */ /* 0x000fe40003800000 */
[----:B------:R-:W-:-:S04]  /*4ea0*/  FMUL R4, R4, R19 ;  /* 0x0000001304047220 */ /* 0x000fc80000400000 */
[----:B------:R-:W-:Y:S01]  /*4eb0*/  FFMA R31, R31, R18, R4 ;  /* 0x000000121f1f7223 */ /* 0x000fe20000000004 */
[----:B------:R-:W-:-:S04]  /*4ec0*/  @P4 IMAD.MOV.U32 R4, RZ, RZ, R8 ;  /* 0x000000ffff044224 */ /* 0x000fc800078e0008 */
[----:B------:R-:W-:-:S05]  /*4ed0*/  F2FP.TF32.F32.PACK_B R31, R31 ;  /* 0x0000001fff1f723e */ /* 0x000fca00024050ff */
[----:B------:R0:W-:Y:S01]  /*4ee0*/  @P4 STG.E desc[UR36][R4.64+0x24], R31 ;  /* 0x0000241f04004986 */ /* 0x0001e2000c101924 */
[----:B------:R-:W-:-:S13]  /*4ef0*/  ISETP.GT.AND P4, PT, R2, 0x80, P6 ;  /* 0x000000800200780c */ /* 0x000fda0003784270 */
[----:B0-----:R-:W-:Y:S05]  /*4f00*/  @!P4 BRA `(.L_x_116) ;  /* 0x000000000004c947 */ /* 0x001fea0003800000 */
[----:B------:R0:W5:Y:S02]  /*4f10*/  LDG.E.LTC128B R17, desc[UR36][R20.64+0x40] ;  /* 0x0000402414117981 */ /* 0x000164000c1e1920 */
.L_x_116:
[----:B------:R-:W-:Y:S05]  /*4f20*/  BSYNC B1 ;  /* 0x0000000000017941 */ /* 0x000fea0003800000 */
.L_x_115:
[----:B-----5:R-:W-:Y:S01]  /*4f30*/  LOP3.LUT R4, R17, 0xffffe000, RZ, 0xc0, !PT ;  /* 0xffffe00011047812 */ /* 0x020fe200078ec0ff */
[----:B------:R-:W-:Y:S01]  /*4f40*/  @P4 IMAD.MOV.U32 R5, RZ, RZ, R59 ;  /* 0x000000ffff054224 */ /* 0x000fe200078e003b */
[----:B------:R-:W-:Y:S01]  /*4f50*/  ISETP.NE.AND P6, PT, R88, RZ, PT ;  /* 0x000000ff5800720c */ /* 0x000fe20003fc5270 */
[----:B------:R-:W-:Y:S02]  /*4f60*/  BSSY B1, `(.L_x_117) ;  /* 0x0000009000017945 */ /* 0x000fe40003800000 */
[----:B------:R-:W-:Y:S01]  /*4f70*/  FMUL R3, R4, R19 ;  /* 0x0000001304037220 */ /* 0x000fe20000400000 */
[----:B------:R-:W-:-:S03]  /*4f80*/  @P4 IMAD.MOV.U32 R4, RZ, RZ, R58 ;  /* 0x000000ffff044224 */ /* 0x000fc600078e003a */
[----:B------:R-:W-:-:S05]  /*4f90*/  FFMA R3, R32, R18, R3 ;  /* 0x0000001220037223 */ /* 0x000fca0000000003 */
[----:B------:R-:W-:-:S05]  /*4fa0*/  F2FP.TF32.F32.PACK_B R3, R3 ;  /* 0x00000003ff03723e */ /* 0x000fca00024050ff */
[----:B------:R0:W-:Y:S01]  /*4fb0*/  @P4 STG.E desc[UR36][R4.64+0x40], R3 ;  /* 0x0000400304004986 */ /* 0x0001e2000c101924 */
[----:B------:R-:W-:-:S13]  /*4fc0*/  ISETP.GT.AND P4, PT, R2, 0x80, P6 ;  /* 0x000000800200780c */ /* 0x000fda0003784270 */
[----:B0-----:R-:W-:Y:S05]  /*4fd0*/  @!P4 BRA `(.L_x_118) ;  /* 0x000000000004c947 */ /* 0x001fea0003800000 */
[----:B------:R0:W5:Y:S02]  /*4fe0*/  LDG.E.LTC128B R17, desc[UR36][R20.64+0x44] ;  /* 0x0000442414117981 */ /* 0x000164000c1e1920 */
.L_x_118:
[----:B------:R-:W-:Y:S05]  /*4ff0*/  BSYNC B1 ;  /* 0x0000000000017941 */ /* 0x000fea0003800000 */
.L_x_117:
        /* <DEDUP_REMOVED lines=12> */
.L_x_120:
[----:B------:R-:W-:Y:S05]  /*50c0*/  BSYNC B1 ;  /* 0x0000000000017941 */ /* 0x000fea0003800000 */
.L_x_119:
[----:B-----5:R-:W-:Y:S01]  /*50d0*/  LOP3.LUT R4, R17, 0xffffe000, RZ, 0xc0, !PT ;  /* 0xffffe00011047812 */ /* 0x020fe200078ec0ff */
[----:B------:R-:W-:Y:S01]  /*50e0*/  @P4 IMAD.MOV.U32 R5, RZ, RZ, R9 ;  /* 0x000000ffff054224 */ /* 0x000fe200078e0009 */
[----:B------:R-:W-:Y:S03]  /*50f0*/  BSSY B1, `(.L_x_121) ;  /* 0x0000009000017945 */ /* 0x000fe60003800000 */
        /* <DEDUP_REMOVED lines=8> */
.L_x_122:
[----:B------:R-:W-:Y:S05]  /*5180*/  BSYNC B1 ;  /* 0x0000000000017941 */ /* 0x000fea0003800000 */
.L_x_121:
        /* <DEDUP_REMOVED lines=12> */
.L_x_124:
[----:B------:R-:W-:Y:S05]  /*5250*/  BSYNC B1 ;  /* 0x0000000000017941 */ /* 0x000fea0003800000 */
.L_x_123:
        /* <DEDUP_REMOVED lines=12> */
.L_x_126:
[----:B------:R-:W-:Y:S05]  /*5320*/  BSYNC B1 ;  /* 0x0000000000017941 */ /* 0x000fea0003800000 */
.L_x_125:
        /* <DEDUP_REMOVED lines=12> */
.L_x_128:
[----:B------:R-:W-:Y:S05]  /*53f0*/  BSYNC B1 ;  /* 0x0000000000017941 */ /* 0x000fea0003800000 */
.L_x_127:
        /* <DEDUP_REMOVED lines=11> */
.L_x_130:
[----:B------:R-:W-:Y:S05]  /*54b0*/  BSYNC B1 ;  /* 0x0000000000017941 */ /* 0x000fea0003800000 */
.L_x_129:
        /* <DEDUP_REMOVED lines=12> */
.L_x_132:
[----:B------:R-:W-:Y:S05]  /*5580*/  BSYNC B1 ;  /* 0x0000000000017941 */ /* 0x000fea0003800000 */
.L_x_131:
        /* <DEDUP_REMOVED lines=12> */
.L_x_134:
[----:B------:R-:W-:Y:S05]  /*5650*/  BSYNC B1 ;  /* 0x0000000000017941 */ /* 0x000fea0003800000 */
.L_x_133:
        /* <DEDUP_REMOVED lines=12> */
.L_x_136:
[----:B------:R-:W-:Y:S05]  /*5720*/  BSYNC B1 ;  /* 0x0000000000017941 */ /* 0x000fea0003800000 */
.L_x_135:
        /* <DEDUP_REMOVED lines=11> */
.L_x_138:
[----:B------:R-:W-:Y:S05]  /*57e0*/  BSYNC B1 ;  /* 0x0000000000017941 */ /* 0x000fea0003800000 */
.L_x_137:
        /* <DEDUP_REMOVED lines=12> */
.L_x_140:
[----:B------:R-:W-:Y:S05]  /*58b0*/  BSYNC B1 ;  /* 0x0000000000017941 */ /* 0x000fea0003800000 */
.L_x_139:
        /* <DEDUP_REMOVED lines=11> */
.L_x_142:
[----:B------:R-:W-:Y:S05]  /*5970*/  BSYNC B1 ;  /* 0x0000000000017941 */ /* 0x000fea0003800000 */
.L_x_141:
        /* <DEDUP_REMOVED lines=11> */
.L_x_144:
[----:B------:R-:W-:Y:S05]  /*5a30*/  BSYNC B1 ;  /* 0x0000000000017941 */ /* 0x000fea0003800000 */
.L_x_143:
[----:B-----5:R-:W-:Y:S01]  /*5a40*/  LOP3.LUT R4, R17, 0xffffe000, RZ, 0xc0, !PT ;  /* 0xffffe00011047812 */ /* 0x020fe200078ec0ff */
[----:B------:R-:W-:Y:S01]  /*5a50*/  @P4 IMAD.MOV.U32 R5, RZ, RZ, R9 ;  /* 0x000000ffff054224 */ /* 0x000fe200078e0009 */
[----:B------:R-:W-:Y:S01]  /*5a60*/  ISETP.GT.AND P5, PT, R2, 0x88, P5 ;  /* 0x000000880200780c */ /* 0x000fe20002fa4270 */
[----:B------:R-:W-:Y:S02]  /*5a70*/  BSSY B1, `(.L_x_145) ;  /* 0x0000008000017945 */ /* 0x000fe40003800000 */
[----:B------:R-:W-:Y:S01]  /*5a80*/  FMUL R3, R4, R19 ;  /* 0x0000001304037220 */ /* 0x000fe20000400000 */
[----:B------:R-:W-:-:S03]  /*5a90*/  @P4 IMAD.MOV.U32 R4, RZ, RZ, R8 ;  /* 0x000000ffff044224 */ /* 0x000fc600078e0008 */
[----:B------:R-:W-:-:S05]  /*5aa0*/  FFMA R3, R46, R18, R3 ;  /* 0x000000122e037223 */ /* 0x000fca0000000003 */
[----:B------:R-:W-:-:S05]  /*5ab0*/  F2FP.TF32.F32.PACK_B R3, R3 ;  /* 0x00000003ff03723e */ /* 0x000fca00024050ff */
[----:B------:R0:W-:Y:S01]  /*5ac0*/  @P4 STG.E desc[UR36][R4.64+0xa0], R3 ;  /* 0x0000a00304004986 */ /* 0x0001e2000c101924 */
[----:B------:R-:W-:Y:S05]  /*5ad0*/  @!P5 BRA `(.L_x_146) ;  /* 0x000000000004d947 */ /* 0x000fea0003800000 */
[----:B------:R0:W5:Y:S02]  /*5ae0*/  LDG.E.LTC128B R17, desc[UR36][R6.64+0xa4] ;  /* 0x0000a42406117981 */ /* 0x000164000c1e1920 */
.L_x_146:
[----:B------:R-:W-:Y:S05]  /*5af0*/  BSYNC B1 ;  /* 0x0000000000017941 */ /* 0x000fea0003800000 */
.L_x_145:
[----:B0----5:R-:W-:Y:S01]  /*5b00*/  LOP3.LUT R4, R17, 0xffffe000, RZ, 0xc0, !PT ;  /* 0xffffe00011047812 */ /* 0x021fe200078ec0ff */
        /* <DEDUP_REMOVED lines=10> */
.L_x_148:
[----:B------:R-:W-:Y:S05]  /*5bb0*/  BSYNC B1 ;  /* 0x0000000000017941 */ /* 0x000fea0003800000 */
.L_x_147:
[----:B0----5:R-:W-:Y:S01]  /*5bc0*/  LOP3.LUT R4, R17, 0xffffe000, RZ, 0xc0, !PT ;  /* 0xffffe00011047812 */ /* 0x021fe200078ec0ff */
        /* <DEDUP_REMOVED lines=10> */
.L_x_150:
[----:B------:R-:W-:Y:S05]  /*5c70*/  BSYNC B1 ;  /* 0x0000000000017941 */ /* 0x000fea0003800000 */
.L_x_149:
        /* <DEDUP_REMOVED lines=11> */
.L_x_152:
[----:B------:R-:W-:Y:S05]  /*5d30*/  BSYNC B1 ;  /* 0x0000000000017941 */ /* 0x000fea0003800000 */
.L_x_151:
        /* <DEDUP_REMOVED lines=11> */
.L_x_154:
[----:B------:R-:W-:Y:S05]  /*5df0*/  BSYNC B1 ;  /* 0x0000000000017941 */ /* 0x000fea0003800000 */
.L_x_153:
        /* <DEDUP_REMOVED lines=11> */
.L_x_156:
[----:B------:R-:W-:Y:S05]  /*5eb0*/  BSYNC B1 ;  /* 0x0000000000017941 */ /* 0x000fea0003800000 */
.L_x_155:
        /* <DEDUP_REMOVED lines=11> */
.L_x_158:
[----:B------:R-:W-:Y:S05]  /*5f70*/  BSYNC B1 ;  /* 0x0000000000017941 */ /* 0x000fea0003800000 */
.L_x_157:
[----:B0----5:R-:W-:Y:S01]  /*5f80*/  LOP3.LUT R4, R17, 0xffffe000, RZ, 0xc0, !PT ;  /* 0xffffe00011047812 */ /* 0x021fe200078ec0ff */
        /* <DEDUP_REMOVED lines=8> */
.L_x_160:
[----:B------:R-:W-:Y:S05]  /*6010*/  BSYNC B1 ;  /* 0x0000000000017941 */ /* 0x000fea0003800000 */
.L_x_159:
        /* <DEDUP_REMOVED lines=11> */
.L_x_162:
[----:B------:R-:W-:Y:S05]  /*60d0*/  BSYNC B1 ;  /* 0x0000000000017941 */ /* 0x000fea0003800000 */
.L_x_161:
[----:B------:R-:W-:Y:S05]  /*60e0*/  @!P0 BRA `(.L_x_163) ;  /* 0x0000001400748947 */ /* 0x000fea0003800000 */
[----:B-----5:R-:W-:-:S05]  /*60f0*/  LOP3.LUT R2, R17, 0xffffe000, RZ, 0xc0, !PT ;  /* 0xffffe00011027812 */ /* 0x020fca00078ec0ff */
[----:B------:R-:W-:-:S04]  /*6100*/  FMUL R2, R2, R19 ;  /* 0x0000001302027220 */ /* 0x000fc80000400000 */
[----:B------:R-:W-:-:S05]  /*6110*/  FFMA R55, R55, R18, R2 ;  /* 0x0000001237377223 */ /* 0x000fca0000000002 */
[----:B------:R-:W-:-:S05]  /*6120*/  F2FP.TF32.F32.PACK_B R55, R55 ;  /* 0x00000037ff37723e */ /* 0x000fca00024050ff */
[----:B------:R0:W-:Y:S01]  /*6130*/  STG.E desc[UR36][R8.64+0xe4], R55 ;  /* 0x0000e43708007986 */ /* 0x0001e2000c101924 */
[----:B------:R-:W-:Y:S05]  /*6140*/  BRA `(.L_x_163) ;  /* 0x00000014005c7947 */ /* 0x000fea0003800000 */
.L_x_40:
[----:B------:R-:W-:Y:S01]  /*6150*/  ULDC.64 UR4, c[0x0][0x5c0] ;  /* 0x0001700000047ab9 */ /* 0x000fe20000000a00 */
[-C--:B------:R-:W-:Y:S01]  /*6160*/  FMUL R5, R56, R18.reuse ;  /* 0x0000001238057220 */ /* 0x080fe20000400000 */
[----:B------:R-:W-:Y:S01]  /*6170*/  LEA R6, P1, R96, UR4, 0x2 ;  /* 0x0000000460067c11 */ /* 0x000fe2000f8210ff */
[-C--:B------:R-:W-:Y:S01]  /*6180*/  FMUL R57, R57, R18.reuse ;  /* 0x0000001239397220 */ /* 0x080fe20000400000 */
[----:B------:R-:W-:Y:S01]  /*6190*/  ISETP.GT.AND P4, PT, R3, 0x1, PT ;  /* 0x000000010300780c */ /* 0x000fe20003f84270 */
[----:B------:R-:W-:Y:S01]  /*61a0*/  IMAD.SHL.U32 R15, R8, 0x20, RZ ;  /* 0x00000020080f7824 */ /* 0x000fe200078e00ff */
[----:B------:R-:W-:Y:S01]  /*61b0*/  LEA.HI.X R7, R96, UR5, R11, 0x2, P1 ;  /* 0x0000000560077c11 */ /* 0x000fe200088f140b */
[----:B------:R-:W-:Y:S01]  /*61c0*/  IMAD.SHL.U32 R23, R8, 0x200, RZ ;  /* 0x0000020008177824 */ /* 0x000fe200078e00ff */
[----:B------:R-:W-:Y:S01]  /*61d0*/  F2FP.TF32.F32.PACK_B R5, R5 ;  /* 0x00000005ff05723e */ /* 0x000fe200024050ff */
[-C--:B------:R-:W-:Y:S01]  /*61e0*/  FMUL R59, R59, R18.reuse ;  /* 0x000000123b3b7220 */ /* 0x080fe20000400000 */
[----:B------:R-:W-:Y:S01]  /*61f0*/  ISETP.GT.AND P1, PT, R2, RZ, P4 ;  /* 0x000000ff0200720c */ /* 0x000fe20002724270 */
[-C--:B------:R-:W-:Y:S01]  /*6200*/  FMUL R11, R58, R18.reuse ;  /* 0x000000123a0b7220 */ /* 0x080fe20000400000 */
[--C-:B------:R-:W-:Y:S01]  /*6210*/  SHF.L.U64.HI R13, R8, 0x5, R9.reuse ;  /* 0x00000005080d7819 */ /* 0x100fe20000010209 */
[----:B------:R0:W-:Y:S01]  /*6220*/  @P0 STG.E desc[UR36][R6.64], R5 ;  /* 0x0000000506000986 */ /* 0x0001e2000c101924 */
[----:B------:R-:W-:Y:S01]  /*6230*/  ISETP.GT.AND P0, PT, R2, 0x8, P4 ;  /* 0x000000080200780c */ /* 0x000fe20002704270 */
[-C--:B------:R-:W-:Y:S01]  /*6240*/  FMUL R61, R61, R18.reuse ;  /* 0x000000123d3d7220 */ /* 0x080fe20000400000 */
[----:B------:R-:W-:Y:S01]  /*6250*/  SHF.L.U64.HI R21, R8, 0x9, R9 ;  /* 0x0000000908157819 */ /* 0x000fe20000010209 */
[----:B------:R-:W-:Y:S01]  /*6260*/  FMUL R63, R63, R18 ;  /* 0x000000123f3f7220 */ /* 0x000fe20000400000 */
[----:B------:R-:W-:Y:S01]  /*6270*/  IADD3 R8, P2, R15, R6, RZ ;  /* 0x000000060f087210 */ /* 0x000fe20007f5e0ff */
[-C--:B------:R-:W-:Y:S01]  /*6280*/  FMUL R65, R65, R18.reuse ;  /* 0x0000001241417220 */ /* 0x080fe20000400000 */
[----:B------:R-:W-:Y:S01]  /*6290*/  F2FP.TF32.F32.PACK_B R57, R57 ;  /* 0x00000039ff39723e */ /* 0x000fe200024050ff */
[----:B------:R-:W-:Y:S01]  /*62a0*/  FMUL R67, R67, R18 ;  /* 0x0000001243437220 */ /* 0x000fe20000400000 */
[----:B------:R-:W-:Y:S01]  /*62b0*/  F2FP.TF32.F32.PACK_B R59, R59 ;  /* 0x0000003bff3b723e */ /* 0x000fe200024050ff */
[----:B------:R-:W-:Y:S01]  /*62c0*/  IMAD.X R9, R13, 0x1, R7, P2 ;  /* 0x000000010d097824 */ /* 0x000fe200010e0607 */
[----:B------:R-:W-:Y:S01]  /*62d0*/  ISETP.GT.AND P5, PT, R3, 0x8, PT ;  /* 0x000000080300780c */ /* 0x000fe20003fa4270 */
[----:B------:R-:W-:Y:S01]  /*62e0*/  @P1 STG.E desc[UR36][R6.64+0x4], R57 ;  /* 0x0000043906001986 */ /* 0x000fe2000c101924 */
[----:B------:R-:W-:Y:S01]  /*62f0*/  IADD3 R4, P1, P2, R23, R6, R15 ;  /* 0x0000000617047210 */ /* 0x000fe20007a3e00f */
[-C--:B------:R-:W-:Y:S01]  /*6300*/  FMUL R69, R69, R18.reuse ;  /* 0x0000001245457220 */ /* 0x080fe20000400000 */
[----:B------:R-:W-:Y:S01]  /*6310*/  ISETP.GT.AND P4, PT, R3, 0x9, PT ;  /* 0x000000090300780c */ /* 0x000fe20003f84270 */
[----:B------:R-:W-:Y:S01]  /*6320*/  @P0 STG.E desc[UR36][R8.64+0x4], R59 ;  /* 0x0000043b08000986 */ /* 0x000fe2000c101924 */
[----:B------:R-:W-:Y:S01]  /*6330*/  ISETP.GT.AND P3, PT, R2, 0x8, P6 ;  /* 0x000000080200780c */ /* 0x000fe20003764270 */
[-C--:B------:R-:W-:Y:S01]  /*6340*/  FMUL R71, R71, R18.reuse ;  /* 0x0000001247477220 */ /* 0x080fe20000400000 */
[----:B0-----:R-:W-:Y:S01]  /*6350*/  IADD3.X R5, R21, R7, R13, P1, P2 ;  /* 0x0000000715057210 */ /* 0x001fe20000fe440d */
[-C--:B------:R-:W-:Y:S01]  /*6360*/  FMUL R13, R60, R18.reuse ;  /* 0x000000123c0d7220 */ /* 0x080fe20000400000 */
[C---:B------:R-:W-:Y:S01]  /*6370*/  ISETP.GT.AND P1, PT, R2.reuse, RZ, P5 ;  /* 0x000000ff0200720c */ /* 0x040fe20002f24270 */
[-C--:B------:R-:W-:Y:S01]  /*6380*/  FMUL R73, R73, R18.reuse ;  /* 0x0000001249497220 */ /* 0x080fe20000400000 */
[C---:B------:R-:W-:Y:S01]  /*6390*/  ISETP.GT.AND P0, PT, R2.reuse, RZ, P4 ;  /* 0x000000ff0200720c */ /* 0x040fe20002704270 */
[-C--:B------:R-:W-:Y:S01]  /*63a0*/  FMUL R75, R75, R18.reuse ;  /* 0x000000124b4b7220 */ /* 0x080fe20000400000 */
[----:B------:R-:W-:Y:S01]  /*63b0*/  F2FP.TF32.F32.PACK_B R11, R11 ;  /* 0x0000000bff0b723e */ /* 0x000fe200024050ff */
[-C--:B------:R-:W-:Y:S01]  /*63c0*/  FMUL R77, R77, R18.reuse ;  /* 0x000000124d4d7220 */ /* 0x080fe20000400000 */
[----:B------:R-:W-:Y:S01]  /*63d0*/  F2FP.TF32.F32.PACK_B R13, R13 ;  /* 0x0000000dff0d723e */ /* 0x000fe200024050ff */
[-C--:B------:R-:W-:Y:S01]  /*63e0*/  FMUL R79, R79, R18.reuse ;  /* 0x000000124f4f7220 */ /* 0x080fe20000400000 */
[----:B------:R-:W-:Y:S01]  /*63f0*/  F2FP.TF32.F32.PACK_B R61, R61 ;  /* 0x0000003dff3d723e */ /* 0x000fe200024050ff */
[----:B------:R0:W-:Y:S01]  /*6400*/  @P3 STG.E desc[UR36][R8.64], R11 ;  /* 0x0000000b08003986 */ /* 0x0001e2000c101924 */
[----:B------:R-:W-:Y:S01]  /*6410*/  F2FP.TF32.F32.PACK_B R63, R63 ;  /* 0x0000003fff3f723e */ /* 0x000fe200024050ff */
[-C--:B------:R-:W-:Y:S01]  /*6420*/  FMUL R81, R81, R18.reuse ;  /* 0x0000001251517220 */ /* 0x080fe20000400000 */
[----:B------:R-:W-:Y:S01]  /*6430*/  ISETP.GT.AND P3, PT, R3, 0x10, PT ;  /* 0x000000100300780c */ /* 0x000fe20003f64270 */
[----:B------:R1:W-:Y:S01]  /*6440*/  @P1 STG.E desc[UR36][R6.64+0x20], R13 ;  /* 0x0000200d06001986 */ /* 0x0003e2000c101924 */
[C---:B------:R-:W-:Y:S01]  /*6450*/  ISETP.GT.AND P1, PT, R2.reuse, 0x8, P5 ;  /* 0x000000080200780c */ /* 0x040fe20002f24270 */
[-C--:B------:R-:W-:Y:S01]  /*6460*/  FMUL R83, R83, R18.reuse ;  /* 0x0000001253537220 */ /* 0x080fe20000400000 */
[----:B------:R-:W-:Y:S01]  /*6470*/  ISETP.GT.AND P2, PT, R3, 0x11, PT ;  /* 0x000000110300780c */ /* 0x000fe20003f44270 */
[----:B------:R-:W-:Y:S01]  /*6480*/  @P0 STG.E desc[UR36][R6.64+0x24], R61 ;  /* 0x0000243d06000986 */ /* 0x000fe2000c101924 */
[----:B------:R-:W-:Y:S01]  /*6490*/  ISETP.GT.AND P0, PT, R2, 0x8, P4 ;  /* 0x000000080200780c */ /* 0x000fe20002704270 */
[-C--:B------:R-:W-:Y:S01]  /*64a0*/  FMUL R17, R84, R18.reuse ;  /* 0x0000001254117220 */ /* 0x080fe20000400000 */
[----:B------:R-:W-:Y:S01]  /*64b0*/  F2FP.TF32.F32.PACK_B R65, R65 ;  /* 0x00000041ff41723e */ /* 0x000fe200024050ff */
[-C--:B0-----:R-:W-:Y:S01]  /*64c0*/  FMUL R11, R62, R18.reuse ;  /* 0x000000123e0b7220 */ /* 0x081fe20000400000 */
[----:B------:R-:W-:Y:S01]  /*64d0*/  F2FP.TF32.F32.PACK_B R67, R67 ;  /* 0x00000043ff43723e */ /* 0x000fe200024050ff */
[-C--:B------:R-:W-:Y:S01]  /*64e0*/  FMUL R85, R85, R18.reuse ;  /* 0x0000001255557220 */ /* 0x080fe20000400000 */
[----:B------:R-:W-:Y:S01]  /*64f0*/  F2FP.TF32.F32.PACK_B R69, R69 ;  /* 0x00000045ff45723e */ /* 0x000fe200024050ff */
[-C--:B-1----:R-:W-:Y:S01]  /*6500*/  FMUL R13, R64, R18.reuse ;  /* 0x00000012400d7220 */ /* 0x082fe20000400000 */
[----:B------:R-:W-:Y:S01]  /*6510*/  F2FP.TF32.F32.PACK_B R11, R11 ;  /* 0x0000000bff0b723e */ /* 0x000fe200024050ff */
[-C--:B------:R-:W-:Y:S01]  /*6520*/  FMUL R87, R87, R18.reuse ;  /* 0x0000001257577220 */ /* 0x080fe20000400000 */
[----:B------:R-:W-:Y:S01]  /*6530*/  F2FP.TF32.F32.PACK_B R71, R71 ;  /* 0x00000047ff47723e */ /* 0x000fe200024050ff */
[-C--:B------:R-:W-:Y:S01]  /*6540*/  FMUL R25, R25, R18.reuse ;  /* 0x0000001219197220 */ /* 0x080fe20000400000 */
[----:B------:R-:W-:Y:S01]  /*6550*/  F2FP.TF32.F32.PACK_B R13, R13 ;  /* 0x0000000dff0d723e */ /* 0x000fe200024050ff */
[----:B------:R-:W-:Y:S01]  /*6560*/  @P0 STG.E desc[UR36][R8.64+0x24], R63 ;  /* 0x0000243f08000986 */ /* 0x000fe2000c101924 */
[C---:B------:R-:W-:Y:S01]  /*6570*/  ISETP.GT.AND P0, PT, R2.reuse, RZ, P3 ;  /* 0x000000ff0200720c */ /* 0x040fe20001f04270 */
[-C--:B------:R-:W-:Y:S01]  /*6580*/  FMUL R27, R27, R18.reuse ;  /* 0x000000121b1b7220 */ /* 0x080fe20000400000 */
[----:B------:R-:W-:Y:S01]  /*6590*/  F2FP.TF32.F32.PACK_B R73, R73 ;  /* 0x00000049ff49723e */ /* 0x000fe200024050ff */
[----:B------:R0:W-:Y:S01]  /*65a0*/  @P1 STG.E desc[UR36][R8.64+0x20], R11 ;  /* 0x0000200b08001986 */ /* 0x0001e2000c101924 */
[----:B------:R-:W-:Y:S01]  /*65b0*/  ISETP.GT.AND P1, PT, R3, 0x19, PT ;  /* 0x000000190300780c */ /* 0x000fe20003f24270 */
[-C--:B------:R-:W-:Y:S01]  /*65c0*/  FMUL R29, R29, R18.reuse ;  /* 0x000000121d1d7220 */ /* 0x080fe20000400000 */
[----:B------:R-:W-:Y:S01]  /*65d0*/  F2FP.TF32.F32.PACK_B R75, R75 ;  /* 0x0000004bff4b723e */ /* 0x000fe200024050ff */
[-C--:B------:R-:W-:Y:S01]  /*65e0*/  FMUL R31, R31, R18.reuse ;  /* 0x000000121f1f7220 */ /* 0x080fe20000400000 */
[----:B------:R-:W-:Y:S01]  /*65f0*/  ISETP.GT.AND P5, PT, R3, 0x28, PT ;  /* 0x000000280300780c */ /* 0x000fe20003fa4270 */
[-C--:B------:R-:W-:Y:S01]  /*6600*/  FMUL R33, R33, R18.reuse ;  /* 0x0000001221217220 */ /* 0x080fe20000400000 */
[----:B------:R-:W-:Y:S01]  /*6610*/  ISETP.GT.AND P4, PT, R3, 0x29, PT ;  /* 0x000000290300780c */ /* 0x000fe20003f84270 */
[-C--:B------:R-:W-:Y:S01]  /*6620*/  FMUL R35, R35, R18.reuse ;  /* 0x0000001223237220 */ /* 0x080fe20000400000 */
[----:B------:R-:W-:Y:S01]  /*6630*/  F2FP.TF32.F32.PACK_B R77, R77 ;  /* 0x0000004dff4d723e */ /* 0x000fe200024050ff */
[----:B------:R1:W-:Y:S01]  /*6640*/  @P0 STG.E desc[UR36][R6.64+0x40], R13 ;  /* 0x0000400d06000986 */ /* 0x0003e2000c101924 */
[----:B------:R-:W-:Y:S01]  /*6650*/  ISETP.GT.AND P0, PT, R2, RZ, P2 ;  /* 0x000000ff0200720c */ /* 0x000fe20001704270 */
[-C--:B0-----:R-:W-:Y:S01]  /*6660*/  FMUL R11, R66, R18.reuse ;  /* 0x00000012420b7220 */ /* 0x081fe20000400000 */
[----:B------:R-:W-:Y:S01]  /*6670*/  F2FP.TF32.F32.PACK_B R79, R79 ;  /* 0x0000004fff4f723e */ /* 0x000fe200024050ff */
[-C--:B------:R-:W-:Y:S01]  /*6680*/  FMUL R37, R37, R18.reuse ;  /* 0x0000001225257220 */ /* 0x080fe20000400000 */
[----:B------:R-:W-:Y:S01]  /*6690*/  F2FP.TF32.F32.PACK_B R81, R81 ;  /* 0x00000051ff51723e */ /* 0x000fe200024050ff */
[-C--:B------:R-:W-:Y:S01]  /*66a0*/  FMUL R39, R39, R18.reuse ;  /* 0x0000001227277220 */ /* 0x080fe20000400000 */
[----:B------:R-:W-:Y:S01]  /*66b0*/  F2FP.TF32.F32.PACK_B R11, R11 ;  /* 0x0000000bff0b723e */ /* 0x000fe200024050ff */
[-C--:B------:R-:W-:Y:S01]  /*66c0*/  FMUL R41, R41, R18.reuse ;  /* 0x0000001229297220 */ /* 0x080fe20000400000 */
[----:B------:R-:W-:Y:S01]  /*66d0*/  F2FP.TF32.F32.PACK_B R83, R83 ;  /* 0x00000053ff53723e */ /* 0x000fe200024050ff */
[-C--:B------:R-:W-:Y:S01]  /*66e0*/  FMUL R43, R43, R18.reuse ;  /* 0x000000122b2b7220 */ /* 0x080fe20000400000 */
[----:B------:R-:W-:Y:S01]  /*66f0*/  F2FP.TF32.F32.PACK_B R17, R17 ;  /* 0x00000011ff11723e */ /* 0x000fe200024050ff */
[-C--:B-1----:R-:W-:Y:S01]  /*6700*/  FMUL R13, R68, R18.reuse ;  /* 0x00000012440d7220 */ /* 0x082fe20000400000 */
[----:B------:R-:W-:Y:S01]  /*6710*/  P2R R22, PR, RZ, 0x20 ;  /* 0x00000020ff167803 */ /* 0x000fe20000000000 */
[----:B------:R-:W-:Y:S01]  /*6720*/  @P0 STG.E desc[UR36][R6.64+0x44], R65 ;  /* 0x0000444106000986 */ /* 0x000fe2000c101924 */
[C---:B------:R-:W-:Y:S01]  /*6730*/  ISETP.GT.AND P0, PT, R2.reuse, 0x8, P3 ;  /* 0x000000080200780c */ /* 0x040fe20001f04270 */
[-C--:B------:R-:W-:Y:S01]  /*6740*/  FMUL R45, R45, R18.reuse ;  /* 0x000000122d2d7220 */ /* 0x080fe20000400000 */
[----:B------:R-:W-:Y:S01]  /*6750*/  F2FP.TF32.F32.PACK_B R13, R13 ;  /* 0x0000000dff0d723e */ /* 0x000fe200024050ff */
[-C--:B------:R-:W-:Y:S01]  /*6760*/  FMUL R47, R47, R18.reuse ;  /* 0x000000122f2f7220 */ /* 0x080fe20000400000 */
[----:B------:R-:W-:Y:S01]  /*6770*/  ISETP.GT.AND P3, PT, R3, 0x30, PT ;  /* 0x000000300300780c */ /* 0x000fe20003f64270 */
[-C--:B------:R-:W-:Y:S01]  /*6780*/  FMUL R49, R49, R18.reuse ;  /* 0x0000001231317220 */ /* 0x080fe20000400000 */
[----:B------:R-:W-:Y:S01]  /*6790*/  P2R R20, PR, RZ, 0x10 ;  /* 0x00000010ff147803 */ /* 0x000fe20000000000 */
[-C--:B------:R-:W-:Y:S01]  /*67a0*/  FMUL R51, R51, R18.reuse ;  /* 0x0000001233337220 */ /* 0x080fe20000400000 */
[----:B------:R-:W-:Y:S01]  /*67b0*/  F2FP.TF32.F32.PACK_B R85, R85 ;  /* 0x00000055ff55723e */ /* 0x000fe200024050ff */
[-C--:B------:R-:W-:Y:S01]  /*67c0*/  FMUL R53, R53, R18.reuse ;  /* 0x0000001235357220 */ /* 0x080fe20000400000 */
[----:B------:R-:W-:Y:S01]  /*67d0*/  F2FP.TF32.F32.PACK_B R87, R87 ;  /* 0x00000057ff57723e */ /* 0x000fe200024050ff */
[----:B------:R-:W-:Y:S01]  /*67e0*/  FMUL R55, R55, R18 ;  /* 0x0000001237377220 */ /* 0x000fe20000400000 */
[----:B------:R-:W-:Y:S01]  /*67f0*/  F2FP.TF32.F32.PACK_B R25, R25 ;  /* 0x00000019ff19723e */ /* 0x000fe200024050ff */
[----:B------:R0:W-:Y:S01]  /*6800*/  @P0 STG.E desc[UR36][R8.64+0x40], R11 ;  /* 0x0000400b08000986 */ /* 0x0001e2000c101924 */
[----:B------:R-:W-:-:S02]  /*6810*/  ISETP.GT.AND P0, PT, R2, 0x8, P2 ;  /* 0x000000080200780c */ /* 0x000fc40001704270 */
[----:B------:R-:W-:Y:S02]  /*6820*/  ISETP.GT.AND P2, PT, R3, 0x18, PT ;  /* 0x000000180300780c */ /* 0x000fe40003f44270 */
[----:B------:R-:W-:Y:S02]  /*6830*/  F2FP.TF32.F32.PACK_B R27, R27 ;  /* 0x0000001bff1b723e */ /* 0x000fe400024050ff */
[----:B------:R-:W-:Y:S02]  /*6840*/  F2FP.TF32.F32.PACK_B R29, R29 ;  /* 0x0000001dff1d723e */ /* 0x000fe400024050ff */
[----:B------:R-:W-:Y:S02]  /*6850*/  F2FP.TF32.F32.PACK_B R31, R31 ;  /* 0x0000001fff1f723e */ /* 0x000fe400024050ff */
[----:B------:R-:W-:Y:S01]  /*6860*/  F2FP.TF32.F32.PACK_B R33, R33 ;  /* 0x00000021ff21723e */ /* 0x000fe200024050ff */
[----:B0-----:R-:W-:Y:S01]  /*6870*/  FMUL R11, R70, R18 ;  /* 0x00000012460b7220 */ /* 0x001fe20000400000 */
[----:B------:R-:W-:Y:S01]  /*6880*/  F2FP.TF32.F32.PACK_B R35, R35 ;  /* 0x00000023ff23723e */ /* 0x000fe200024050ff */
[----:B------:R-:W-:Y:S01]  /*6890*/  @P0 STG.E desc[UR36][R8.64+0x44], R67 ;  /* 0x0000444308000986 */ /* 0x000fe2000c101924 */
[----:B------:R-:W-:-:S02]  /*68a0*/  ISETP.GT.AND P0, PT, R2, RZ, P2 ;  /* 0x000000ff0200720c */ /* 0x000fc40001704270 */
[----:B------:R-:W-:Y:S02]  /*68b0*/  F2FP.TF32.F32.PACK_B R11, R11 ;  /* 0x0000000bff0b723e */ /* 0x000fe400024050ff */
[----:B------:R-:W-:Y:S02]  /*68c0*/  F2FP.TF32.F32.PACK_B R37, R37 ;  /* 0x00000025ff25723e */ /* 0x000fe400024050ff */
[----:B------:R-:W-:Y:S02]  /*68d0*/  F2FP.TF32.F32.PACK_B R39, R39 ;  /* 0x00000027ff27723e */ /* 0x000fe400024050ff */
[----:B------:R-:W-:Y:S02]  /*68e0*/  F2FP.TF32.F32.PACK_B R41, R41 ;  /* 0x00000029ff29723e */ /* 0x000fe400024050ff */
[----:B------:R-:W-:Y:S02]  /*68f0*/  F2FP.TF32.F32.PACK_B R43, R43 ;  /* 0x0000002bff2b723e */ /* 0x000fe400024050ff */
[----:B------:R-:W-:Y:S01]  /*6900*/  F2FP.TF32.F32.PACK_B R45, R45 ;  /* 0x0000002dff2d723e */ /* 0x000fe200024050ff */
[----:B------:R0:W-:Y:S01]  /*6910*/  @P0 STG.E desc[UR36][R6.64+0x60], R13 ;  /* 0x0000600d06000986 */ /* 0x0001e2000c101924 */
[----:B------:R-:W-:-:S02]  /*6920*/  ISETP.GT.AND P0, PT, R2, RZ, P1 ;  /* 0x000000ff0200720c */ /* 0x000fc40000f04270 */
[----:B------:R-:W-:Y:S02]  /*6930*/  F2FP.TF32.F32.PACK_B R47, R47 ;  /* 0x0000002fff2f723e */ /* 0x000fe400024050ff */
[----:B------:R-:W-:Y:S02]  /*6940*/  F2FP.TF32.F32.PACK_B R49, R49 ;  /* 0x00000031ff31723e */ /* 0x000fe400024050ff */
[----:B------:R-:W-:Y:S02]  /*6950*/  F2FP.TF32.F32.PACK_B R51, R51 ;  /* 0x00000033ff33723e */ /* 0x000fe400024050ff */
[----:B------:R-:W-:Y:S02]  /*6960*/  F2FP.TF32.F32.PACK_B R53, R53 ;  /* 0x00000035ff35723e */ /* 0x000fe400024050ff */
[----:B------:R-:W-:Y:S01]  /*6970*/  F2FP.TF32.F32.PACK_B R55, R55 ;  /* 0x00000037ff37723e */ /* 0x000fe200024050ff */
[----:B0-----:R-:W-:Y:S02]  /*6980*/  FMUL R13, R72, R18 ;  /* 0x00000012480d7220 */ /* 0x001fe40000400000 */
[----:B------:R-:W-:Y:S01]  /*6990*/  @P0 STG.E desc[UR36][R6.64+0x64], R69 ;  /* 0x0000644506000986 */ /* 0x000fe2000c101924 */
[----:B------:R-:W-:-:S02]  /*69a0*/  ISETP.GT.AND P0, PT, R2, 0x8, P2 ;  /* 0x000000080200780c */ /* 0x000fc40001704270 */
[----:B------:R-:W-:Y:S02]  /*69b0*/  ISETP.GT.AND P2, PT, R3, 0x20, PT ;  /* 0x000000200300780c */ /* 0x000fe40003f44270 */
[----:B------:R-:W-:-:S09]  /*69c0*/  F2FP.TF32.F32.PACK_B R13, R13 ;  /* 0x0000000dff0d723e */ /* 0x000fd200024050ff */
[----:B------:R0:W-:Y:S01]  /*69d0*/  @P0 STG.E desc[UR36][R8.64+0x60], R11 ;  /* 0x0000600b08000986 */ /* 0x0001e2000c101924 */
[----:B------:R-:W-:Y:S02]  /*69e0*/  ISETP.GT.AND P0, PT, R2, 0x8, P1 ;  /* 0x000000080200780c */ /* 0x000fe40000f04270 */
[----:B------:R-:W-:Y:S01]  /*69f0*/  ISETP.GT.AND P1, PT, R3, 0x21, PT ;  /* 0x000000210300780c */ /* 0x000fe20003f24270 */
[----:B0-----:R-:W-:-:S10]  /*6a00*/  FMUL R11, R74, R18 ;  /* 0x000000124a0b7220 */ /* 0x001fd40000400000 */
[----:B------:R-:W-:Y:S01]  /*6a10*/  @P0 STG.E desc[UR36][R8.64+0x64], R71 ;  /* 0x0000644708000986 */ /* 0x000fe2000c101924 */
[----:B------:R-:W-:Y:S02]  /*6a20*/  ISETP.GT.AND P0, PT, R2, RZ, P2 ;  /* 0x000000ff0200720c */ /* 0x000fe40001704270 */
[----:B------:R-:W-:-:S11]  /*6a30*/  F2FP.TF32.F32.PACK_B R11, R11 ;  /* 0x0000000bff0b723e */ /* 0x000fd600024050ff */
[----:B------:R0:W-:Y:S01]  /*6a40*/  @P0 STG.E desc[UR36][R6.64+0x80], R13 ;  /* 0x0000800d06000986 */ /* 0x0001e2000c101924 */
[----:B------:R-:W-:Y:S01]  /*6a50*/  ISETP.GT.AND P0, PT, R2, RZ, P1 ;  /* 0x000000ff0200720c */ /* 0x000fe20000f04270 */
[----:B0-----:R-:W-:-:S12]  /*6a60*/  FMUL R13, R76, R18 ;  /* 0x000000124c0d7220 */ /* 0x001fd80000400000 */
[----:B------:R-:W-:Y:S01]  /*6a70*/  @P0 STG.E desc[UR36][R6.64+0x84], R73 ;  /* 0x0000844906000986 */ /* 0x000fe2000c101924 */
[----:B------:R-:W-:Y:S02]  /*6a80*/  ISETP.GT.AND P0, PT, R2, 0x8, P2 ;  /* 0x000000080200780c */ /* 0x000fe40001704270 */
[----:B------:R-:W-:Y:S02]  /*6a90*/  F2FP.TF32.F32.PACK_B R13, R13 ;  /* 0x0000000dff0d723e */ /* 0x000fe400024050ff */
[----:B------:R-:W-:-:S09]  /*6aa0*/  ISETP.GT.AND P2, PT, R3, 0x38, PT ;  /* 0x000000380300780c */ /* 0x000fd20003f44270 */
[----:B------:R0:W-:Y:S01]  /*6ab0*/  @P0 STG.E desc[UR36][R8.64+0x80], R11 ;  /* 0x0000800b08000986 */ /* 0x0001e2000c101924 */
[----:B------:R-:W-:Y:S01]  /*6ac0*/  ISETP.GT.AND P0, PT, R2, 0x8, P1 ;  /* 0x000000080200780c */ /* 0x000fe20000f04270 */
[----:B0-----:R-:W-:-:S12]  /*6ad0*/  FMUL R11, R78, R18 ;  /* 0x000000124e0b7220 */ /* 0x001fd80000400000 */
        /* <DEDUP_REMOVED lines=8> */
[----:B------:R-:W-:-:S11]  /*6b60*/  F2FP.TF32.F32.PACK_B R13, R13 ;  /* 0x0000000dff0d723e */ /* 0x000fd600024050ff */
[----:B------:R0:W-:Y:S01]  /*6b70*/  @P0 STG.E desc[UR36][R8.64+0xa0], R11 ;  /* 0x0000a00b08000986 */ /* 0x0001e2000c101924 */
[C---:B------:R-:W-:Y:S02]  /*6b80*/  ISETP.GT.AND P0, PT, R2.reuse, 0x8, P4 ;  /* 0x000000080200780c */ /* 0x040fe40002704270 */
[----:B------:R-:W-:Y:S01]  /*6b90*/  ISETP.GT.AND P4, PT, R2, 0x8, P2 ;  /* 0x000000080200780c */ /* 0x000fe20001784270 */
[----:B0-----:R-:W-:-:S10]  /*6ba0*/  FMUL R11, R82, R18 ;  /* 0x00000012520b7220 */ /* 0x001fd40000400000 */
[----:B------:R-:W-:Y:S01]  /*6bb0*/  @P0 STG.E desc[UR36][R8.64+0xa4], R79 ;  /* 0x0000a44f08000986 */ /* 0x000fe2000c101924 */
[----:B------:R-:W-:Y:S02]  /*6bc0*/  ISETP.GT.AND P0, PT, R2, RZ, P3 ;  /* 0x000000ff0200720c */ /* 0x000fe40001f04270 */
[----:B------:R-:W-:-:S11]  /*6bd0*/  F2FP.TF32.F32.PACK_B R11, R11 ;  /* 0x0000000bff0b723e */ /* 0x000fd600024050ff */
[----:B------:R0:W-:Y:S01]  /*6be0*/  @P0 STG.E desc[UR36][R6.64+0xc0], R13 ;  /* 0x0000c00d06000986 */ /* 0x0001e2000c101924 */
[----:B------:R-:W-:-:S04]  /*6bf0*/  ISETP.GT.AND P0, PT, R3, 0x31, PT ;  /* 0x000000310300780c */ /* 0x000fc80003f04270 */
[----:B------:R-:W-:-:S13]  /*6c00*/  ISETP.GT.AND P1, PT, R2, RZ, P0 ;  /* 0x000000ff0200720c */ /* 0x000fda0000724270 */
[----:B------:R-:W-:Y:S01]  /*6c10*/  @P1 STG.E desc[UR36][R6.64+0xc4], R81 ;  /* 0x0000c45106001986 */ /* 0x000fe2000c101924 */
[----:B------:R-:W-:-:S13]  /*6c20*/  ISETP.GT.AND P1, PT, R2, 0x8, P3 ;  /* 0x000000080200780c */ /* 0x000fda0001f24270 */
[----:B------:R1:W-:Y:S01]  /*6c30*/  @P1 STG.E desc[UR36][R8.64+0xc0], R11 ;  /* 0x0000c00b08001986 */ /* 0x0003e2000c101924 */
[----:B------:R-:W-:-:S13]  /*6c40*/  ISETP.GT.AND P1, PT, R2, 0x8, P0 ;  /* 0x000000080200780c */ /* 0x000fda0000724270 */
[----:B------:R-:W-:Y:S01]  /*6c50*/  @P1 STG.E desc[UR36][R8.64+0xc4], R83 ;  /* 0x0000c45308001986 */ /* 0x000fe2000c101924 */
[----:B------:R-:W-:-:S05]  /*6c60*/  IADD3 R12, P1, R23, R8, RZ ;  /* 0x00000008170c7210 */ /* 0x000fca0007f3e0ff */
[----:B0-----:R-:W-:Y:S01]  /*6c70*/  IMAD.X R13, R21, 0x1, R9, P1 ;  /* 0x00000001150d7824 */ /* 0x001fe200008e0609 */
[----:B------:R-:W-:-:S13]  /*6c80*/  ISETP.GT.AND P1, PT, R2, RZ, P2 ;  /* 0x000000ff0200720c */ /* 0x000fda0001724270 */
[----:B------:R0:W-:Y:S01]  /*6c90*/  @P1 STG.E desc[UR36][R6.64+0xe0], R17 ;  /* 0x0000e01106001986 */ /* 0x0001e2000c101924 */
[----:B------:R-:W-:-:S05]  /*6ca0*/  IADD3 R14, P1, R23, R8, RZ ;  /* 0x00000008170e7210 */ /* 0x000fca0007f3e0ff */
[----:B------:R-:W-:Y:S01]  /*6cb0*/  IMAD.X R15, R21, 0x1, R9, P1 ;  /* 0x00000001150f7824 */ /* 0x000fe200008e0609 */
[----:B------:R-:W-:-:S05]  /*6cc0*/  IADD3 R10, P1, R23, R6, RZ ;  /* 0x00000006170a7210 */ /* 0x000fca0007f3e0ff */
[----:B-1----:R-:W-:Y:S01]  /*6cd0*/  IMAD.X R11, R21, 0x1, R7, P1 ;  /* 0x00000001150b7824 */ /* 0x002fe200008e0607 */
[----:B------:R-:W-:Y:S01]  /*6ce0*/  ISETP.GT.AND P1, PT, R3, 0x39, PT ;  /* 0x000000390300780c */ /* 0x000fe20003f24270 */
[-C--:B0-----:R-:W-:Y:S01]  /*6cf0*/  FMUL R17, R86, R18.reuse ;  /* 0x0000001256117220 */ /* 0x081fe20000400000 */
[----:B------:R-:W-:Y:S02]  /*6d00*/  FMUL R21, R24, R18 ;  /* 0x0000001218157220 */ /* 0x000fe40000400000 */
[----:B------:R-:W-:Y:S02]  /*6d10*/  ISETP.GT.AND P5, PT, R2, RZ, P1 ;  /* 0x000000ff0200720c */ /* 0x000fe40000fa4270 */
[----:B------:R-:W-:Y:S02]  /*6d20*/  F2FP.TF32.F32.PACK_B R17, R17 ;  /* 0x00000011ff11723e */ /* 0x000fe400024050ff */
[----:B------:R-:W-:-:S09]  /*6d30*/  F2FP.TF32.F32.PACK_B R21, R21 ;  /* 0x00000015ff15723e */ /* 0x000fd200024050ff */
[----:B------:R-:W-:Y:S01]  /*6d40*/  @P5 STG.E desc[UR36][R6.64+0xe4], R85 ;  /* 0x0000e45506005986 */ /* 0x000fe2000c101924 */
[----:B------:R-:W-:-:S03]  /*6d50*/  ISETP.GT.AND P5, PT, R3, 0x1, PT ;  /* 0x000000010300780c */ /* 0x000fc60003fa4270 */
[----:B------:R0:W-:Y:S01]  /*6d60*/  @P4 STG.E desc[UR36][R8.64+0xe0], R17 ;  /* 0x0000e01108004986 */ /* 0x0001e2000c101924 */
[C---:B------:R-:W-:Y:S02]  /*6d70*/  ISETP.GT.AND P4, PT, R2.reuse, 0x8, P1 ;  /* 0x000000080200780c */ /* 0x040fe40000f84270 */
[----:B------:R-:W-:Y:S01]  /*6d80*/  ISETP.GT.AND P5, PT, R2, 0x80, P5 ;  /* 0x000000800200780c */ /* 0x000fe20002fa4270 */
[----:B0-----:R-:W-:-:S10]  /*6d90*/  FMUL R17, R28, R18 ;  /* 0x000000121c117220 */ /* 0x001fd40000400000 */
[----:B------:R0:W-:Y:S01]  /*6da0*/  @P4 STG.E desc[UR36][R8.64+0xe4], R87 ;  /* 0x0000e45708004986 */ /* 0x0001e2000c101924 */
[C---:B------:R-:W-:Y:S01]  /*6db0*/  ISETP.GT.AND P4, PT, R2.reuse, 0x80, P6 ;  /* 0x000000800200780c */ /* 0x040fe20003784270 */
[----:B------:R-:W-:Y:S01]  /*6dc0*/  @P5 IMAD.MOV.U32 R6, RZ, RZ, R10 ;  /* 0x000000ffff065224 */ /* 0x000fe200078e000a */
[----:B------:R-:W-:Y:S01]  /*6dd0*/  ISETP.GT.AND P6, PT, R2, 0x88, P6 ;  /* 0x000000880200780c */ /* 0x000fe200037c4270 */
[----:B------:R-:W-:Y:S01]  /*6de0*/  @P5 IMAD.MOV.U32 R7, RZ, RZ, R11 ;  /* 0x000000ffff075224 */ /* 0x000fe200078e000b */
[----:B------:R-:W-:Y:S01]  /*6df0*/  F2FP.TF32.F32.PACK_B R17, R17 ;  /* 0x00000011ff11723e */ /* 0x000fe200024050ff */
[----:B0-----:R-:W-:-:S08]  /*6e00*/  FMUL R9, R26, R18 ;  /* 0x000000121a097220 */ /* 0x001fd00000400000 */
[----:B------:R-:W-:Y:S01]  /*6e10*/  @P4 STG.E desc[UR36][R10.64], R21 ;  /* 0x000000150a004986 */ /* 0x000fe2000c101924 */
[----:B------:R-:W-:Y:S02]  /*6e20*/  ISETP.NE.AND P4, PT, R20, RZ, PT ;  /* 0x000000ff1400720c */ /* 0x000fe40003f85270 */
[----:B------:R-:W-:Y:S01]  /*6e30*/  F2FP.TF32.F32.PACK_B R9, R9 ;  /* 0x00000009ff09723e */ /* 0x000fe200024050ff */
[----:B------:R-:W-:Y:S01]  /*6e40*/  @P5 STG.E desc[UR36][R6.64+0x4], R25 ;  /* 0x0000041906005986 */ /* 0x000fe2000c101924 */
[----:B------:R-:W-:-:S03]  /*6e50*/  ISETP.NE.AND P5, PT, R22, RZ, PT ;  /* 0x000000ff1600720c */ /* 0x000fc60003fa5270 */
[----:B------:R0:W-:Y:S01]  /*6e60*/  @P6 STG.E desc[UR36][R12.64], R9 ;  /* 0x000000090c006986 */ /* 0x0001e2000c101924 */
[----:B------:R-:W-:-:S04]  /*6e70*/  ISETP.GT.AND P6, PT, R3, 0x1, PT ;  /* 0x000000010300780c */ /* 0x000fc80003fc4270 */
[----:B------:R-:W-:Y:S01]  /*6e80*/  ISETP.GT.AND P6, PT, R2, 0x88, P6 ;  /* 0x000000880200780c */ /* 0x000fe200037c4270 */
[-C--:B0-----:R-:W-:Y:S01]  /*6e90*/  FMUL R9, R30, R18.reuse ;  /* 0x000000121e097220 */ /* 0x081fe20000400000 */
[----:B------:R-:W-:-:S04]  /*6ea0*/  FMUL R13, R32, R18 ;  /* 0x00000012200d7220 */ /* 0x000fc80000400000 */
[----:B------:R-:W-:-:S07]  /*6eb0*/  F2FP.TF32.F32.PACK_B R9, R9 ;  /* 0x00000009ff09723e */ /* 0x000fce00024050ff */
[----:B------:R0:W-:Y:S01]  /*6ec0*/  @P6 STG.E desc[UR36][R14.64+0x4], R27 ;  /* 0x0000041b0e006986 */ /* 0x0001e2000c101924 */
[----:B------:R-:W-:Y:S02]  /*6ed0*/  ISETP.GT.AND P6, PT, R3, 0x8, PT ;  /* 0x000000080300780c */ /* 0x000fe40003fc4270 */
[----:B------:R-:W-:Y:S02]  /*6ee0*/  F2FP.TF32.F32.PACK_B R13, R13 ;  /* 0x0000000dff0d723e */ /* 0x000fe400024050ff */
[----:B------:R-:W-:Y:S01]  /*6ef0*/  ISETP.GT.AND P6, PT, R2, 0x80, P6 ;  /* 0x000000800200780c */ /* 0x000fe200037c4270 */
[----:B0-----:R-:W-:-:S05]  /*6f00*/  FMUL R15, R52, R18 ;  /* 0x00000012340f7220 */ /* 0x001fca0000400000 */
[----:B------:R-:W-:-:S07]  /*6f10*/  F2FP.TF32.F32.PACK_B R15, R15 ;  /* 0x0000000fff0f723e */ /* 0x000fce00024050ff */
[----:B------:R-:W-:Y:S02]  /*6f20*/  @P6 IMAD.MOV.U32 R6, RZ, RZ, R10 ;  /* 0x000000ffff066224 */ /* 0x000fe400078e000a */
[----:B------:R-:W-:-:S05]  /*6f30*/  @P6 IMAD.MOV.U32 R7, RZ, RZ, R11 ;  /* 0x000000ffff076224 */ /* 0x000fca00078e000b */
[----:B------:R0:W-:Y:S01]  /*6f40*/  @P6 STG.E desc[UR36][R6.64+0x20], R17 ;  /* 0x0000201106006986 */ /* 0x0001e2000c101924 */
[----:B------:R-:W-:-:S04]  /*6f50*/  ISETP.GT.AND P6, PT, R3, 0x9, PT ;  /* 0x000000090300780c */ /* 0x000fc80003fc4270 */
[----:B------:R-:W-:-:S13]  /*6f60*/  ISETP.GT.AND P6, PT, R2, 0x80, P6 ;  /* 0x000000800200780c */ /* 0x000fda00037c4270 */
[----:B0-----:R-:W-:Y:S02]  /*6f70*/  @P6 IMAD.MOV.U32 R6, RZ, RZ, R10 ;  /* 0x000000ffff066224 */ /* 0x001fe400078e000a */
[----:B------:R-:W-:-:S05]  /*6f80*/  @P6 IMAD.MOV.U32 R7, RZ, RZ, R11 ;  /* 0x000000ffff076224 */ /* 0x000fca00078e000b */
[----:B------:R-:W-:Y:S01]  /*6f90*/  @P6 STG.E desc[UR36][R6.64+0x24], R29 ;  /* 0x0000241d06006986 */ /* 0x000fe2000c101924 */
[----:B------:R-:W-:-:S04]  /*6fa0*/  ISETP.GT.AND P6, PT, R3, 0x8, PT ;  /* 0x000000080300780c */ /* 0x000fc80003fc4270 */
[----:B------:R-:W-:-:S13]  /*6fb0*/  ISETP.GT.AND P6, PT, R2, 0x88, P6 ;  /* 0x000000880200780c */ /* 0x000fda00037c4270 */
[----:B------:R0:W-:Y:S01]  /*6fc0*/  @P6 STG.E desc[UR36][R4.64+0x20], R9 ;  /* 0x0000200904006986 */ /* 0x0001e2000c101924 */
[----:B------:R-:W-:-:S04]  /*6fd0*/  ISETP.GT.AND P6, PT, R3, 0x9, PT ;  /* 0x000000090300780c */ /* 0x000fc80003fc4270 */
[----:B------:R-:W-:Y:S01]  /*6fe0*/  ISETP.GT.AND P6, PT, R2, 0x88, P6 ;  /* 0x000000880200780c */ /* 0x000fe200037c4270 */
[----:B0-----:R-:W-:-:S05]  /*6ff0*/  FMUL R9, R34, R18 ;  /* 0x0000001222097220 */ /* 0x001fca0000400000 */
[----:B------:R-:W-:-:S07]  /*7000*/  F2FP.TF32.F32.PACK_B R9, R9 ;  /* 0x00000009ff09723e */ /* 0x000fce00024050ff */
[----:B------:R-:W-:Y:S01]  /*7010*/  @P6 STG.E desc[UR36][R4.64+0x24], R31 ;  /* 0x0000241f04006986 */ /* 0x000fe2000c101924 */
[----:B------:R-:W-:-:S04]  /*7020*/  ISETP.GT.AND P6, PT, R3, 0x10, PT ;  /* 0x000000100300780c */ /* 0x000fc80003fc4270 */
[----:B------:R-:W-:-:S13]  /*7030*/  ISETP.GT.AND P6, PT, R2, 0x80, P6 ;  /* 0x000000800200780c */ /* 0x000fda00037c4270 */
[----:B------:R-:W-:Y:S02]  /*7040*/  @P6 IMAD.MOV.U32 R6, RZ, RZ, R10 ;  /* 0x000000ffff066224 */ /* 0x000fe400078e000a */
[----:B------:R-:W-:-:S05]  /*7050*/  @P6 IMAD.MOV.U32 R7, RZ, RZ, R11 ;  /* 0x000000ffff076224 */ /* 0x000fca00078e000b */
[----:B------:R0:W-:Y:S01]  /*7060*/  @P6 STG.E desc[UR36][R6.64+0x40], R13 ;  /* 0x0000400d06006986 */ /* 0x0001e2000c101924 */
[----:B------:R-:W-:-:S04]  /*7070*/  ISETP.GT.AND P6, PT, R3, 0x11, PT ;  /* 0x000000110300780c */ /* 0x000fc80003fc4270 */
[----:B------:R-:W-:Y:S01]  /*7080*/  ISETP.GT.AND P6, PT, R2, 0x80, P6 ;  /* 0x000000800200780c */ /* 0x000fe200037c4270 */
[----:B0-----:R-:W-:-:S05]  /*7090*/  FMUL R13, R36, R18 ;  /* 0x00000012240d7220 */ /* 0x001fca0000400000 */
[----:B------:R-:W-:-:S07]  /*70a0*/  F2FP.TF32.F32.PACK_B R13, R13 ;  /* 0x0000000dff0d723e */ /* 0x000fce00024050ff */
[----:B------:R-:W-:Y:S02]  /*70b0*/  @P6 IMAD.MOV.U32 R6, RZ, RZ, R10 ;  /* 0x000000ffff066224 */ /* 0x000fe400078e000a */
        /* <DEDUP_REMOVED lines=45> */
[----:B------:R-:W-:Y:S01]  /*7390*/  ISETP.GT.AND P6, PT, R3, 0x21, PT ;  /* 0x000000210300780c */ /* 0x000fe20003fc4270 */
[----:B------:R-:W-:-:S03]  /*73a0*/  FMUL R3, R44, R18 ;  /* 0x000000122c037220 */ /* 0x000fc60000400000 */
[----:B------:R-:W-:Y:S02]  /*73b0*/  ISETP.GT.AND P6, PT, R2, 0x88, P6 ;  /* 0x000000880200780c */ /* 0x000fe400037c4270 */
[----:B------:R-:W-:Y:S01]  /*73c0*/  F2FP.TF32.F32.PACK_B R3, R3 ;  /* 0x00000003ff03723e */ /* 0x000fe200024050ff */
[----:B0-----:R-:W-:-:S05]  /*73d0*/  FMUL R9, R46, R18 ;  /* 0x000000122e097220 */ /* 0x001fca0000400000 */
[----:B------:R-:W-:-:S05]  /*73e0*/  F2FP.TF32.F32.PACK_B R9, R9 ;  /* 0x00000009ff09723e */ /* 0x000fca00024050ff */
[----:B------:R-:W-:Y:S01]  /*73f0*/  @P6 STG.E desc[UR36][R4.64+0x84], R43 ;  /* 0x0000842b04006986 */ /* 0x000fe2000c101924 */
[C---:B------:R-:W-:Y:S02]  /*7400*/  ISETP.GT.AND P6, PT, R2.reuse, 0x80, P5 ;  /* 0x000000800200780c */ /* 0x040fe40002fc4270 */
[----:B------:R-:W-:-:S11]  /*7410*/  ISETP.GT.AND P5, PT, R2, 0x88, P5 ;  /* 0x000000880200780c */ /* 0x000fd60002fa4270 */
[----:B------:R-:W-:Y:S02]  /*7420*/  @P6 IMAD.MOV.U32 R6, RZ, RZ, R10 ;  /* 0x000000ffff066224 */ /* 0x000fe400078e000a */
[----:B------:R-:W-:-:S05]  /*7430*/  @P6 IMAD.MOV.U32 R7, RZ, RZ, R11 ;  /* 0x000000ffff076224 */ /* 0x000fca00078e000b */
[----:B------:R0:W-:Y:S01]  /*7440*/  @P6 STG.E desc[UR36][R6.64+0xa0], R3 ;  /* 0x0000a00306006986 */ /* 0x0001e2000c101924 */
[C---:B------:R-:W-:Y:S02]  /*7450*/  ISETP.GT.AND P6, PT, R2.reuse, 0x80, P4 ;  /* 0x000000800200780c */ /* 0x040fe400027c4270 */
[----:B------:R-:W-:Y:S01]  /*7460*/  ISETP.GT.AND P4, PT, R2, 0x88, P4 ;  /* 0x000000880200780c */ /* 0x000fe20002784270 */
[----:B0-----:R-:W-:-:S10]  /*7470*/  FMUL R3, R48, R18 ;  /* 0x0000001230037220 */ /* 0x001fd40000400000 */
[----:B------:R-:W-:Y:S02]  /*7480*/  @P6 IMAD.MOV.U32 R6, RZ, RZ, R10 ;  /* 0x000000ffff066224 */ /* 0x000fe400078e000a */
[----:B------:R-:W-:Y:S01]  /*7490*/  @P6 IMAD.MOV.U32 R7, RZ, RZ, R11 ;  /* 0x000000ffff076224 */ /* 0x000fe200078e000b */
[----:B------:R-:W-:-:S04]  /*74a0*/  F2FP.TF32.F32.PACK_B R3, R3 ;  /* 0x00000003ff03723e */ /* 0x000fc800024050ff */
[----:B------:R-:W-:Y:S04]  /*74b0*/  @P6 STG.E desc[UR36][R6.64+0xa4], R45 ;  /* 0x0000a42d06006986 */ /* 0x000fe8000c101924 */
[----:B------:R0:W-:Y:S01]  /*74c0*/  @P5 STG.E desc[UR36][R4.64+0xa0], R9 ;  /* 0x0000a00904005986 */ /* 0x0001e2000c101924 */
[C---:B------:R-:W-:Y:S02]  /*74d0*/  ISETP.GT.AND P5, PT, R2.reuse, 0x80, P3 ;  /* 0x000000800200780c */ /* 0x040fe40001fa4270 */
[C---:B------:R-:W-:Y:S01]  /*74e0*/  ISETP.GT.AND P3, PT, R2.reuse, 0x88, P3 ;  /* 0x000000880200780c */ /* 0x040fe20001f64270 */
[----:B------:R-:W-:Y:S01]  /*74f0*/  @P4 STG.E desc[UR36][R4.64+0xa4], R47 ;  /* 0x0000a42f04004986 */ /* 0x000fe2000c101924 */
[C---:B------:R-:W-:Y:S02]  /*7500*/  ISETP.GT.AND P4, PT, R2.reuse, 0x80, P0 ;  /* 0x000000800200780c */ /* 0x040fe40000784270 */
[----:B------:R-:W-:Y:S01]  /*7510*/  ISETP.GT.AND P0, PT, R2, 0x88, P0 ;  /* 0x000000880200780c */ /* 0x000fe20000704270 */
[----:B0-----:R-:W-:-:S06]  /*7520*/  FMUL R9, R54, R18 ;  /* 0x0000001236097220 */ /* 0x001fcc0000400000 */
[----:B------:R-:W-:Y:S02]  /*7530*/  @P5 IMAD.MOV.U32 R6, RZ, RZ, R10 ;  /* 0x000000ffff065224 */ /* 0x000fe400078e000a */
[----:B------:R-:W-:Y:S01]  /*7540*/  @P5 IMAD.MOV.U32 R7, RZ, RZ, R11 ;  /* 0x000000ffff075224 */ /* 0x000fe200078e000b */
[----:B------:R-:W-:-:S04]  /*7550*/  F2FP.TF32.F32.PACK_B R9, R9 ;  /* 0x00000009ff09723e */ /* 0x000fc800024050ff */
[----:B------:R0:W-:Y:S01]  /*7560*/  @P5 STG.E desc[UR36][R6.64+0xc0], R3 ;  /* 0x0000c00306005986 */ /* 0x0001e2000c101924 */
[C---:B------:R-:W-:Y:S02]  /*7570*/  ISETP.GT.AND P5, PT, R2.reuse, 0x80, P2 ;  /* 0x000000800200780c */ /* 0x040fe400017a4270 */
[----:B------:R-:W-:Y:S01]  /*7580*/  ISETP.GT.AND P2, PT, R2, 0x88, P2 ;  /* 0x000000880200780c */ /* 0x000fe20001744270 */
[----:B0-----:R-:W-:Y:S02]  /*7590*/  @P4 IMAD.MOV.U32 R6, RZ, RZ, R10 ;  /* 0x000000ffff064224 */ /* 0x001fe400078e000a */
[----:B------:R-:W-:Y:S02]  /*75a0*/  @P4 IMAD.MOV.U32 R7, RZ, RZ, R11 ;  /* 0x000000ffff074224 */ /* 0x000fe400078e000b */
[----:B------:R-:W-:-:S03]  /*75b0*/  @P3 IMAD.MOV.U32 R3, RZ, RZ, R5 ;  /* 0x000000ffff033224 */ /* 0x000fc600078e0005 */
[----:B------:R-:W-:Y:S01]  /*75c0*/  @P4 STG.E desc[UR36][R6.64+0xc4], R49 ;  /* 0x0000c43106004986 */ /* 0x000fe2000c101924 */
[C---:B------:R-:W-:Y:S02]  /*75d0*/  ISETP.GT.AND P4, PT, R2.reuse, 0x80, P1 ;  /* 0x000000800200780c */ /* 0x040fe40000f84270 */
[----:B------:R-:W-:Y:S01]  /*75e0*/  ISETP.GT.AND P1, PT, R2, 0x88, P1 ;  /* 0x000000880200780c */ /* 0x000fe20000f24270 */
[----:B------:R-:W-:-:S05]  /*75f0*/  @P3 IMAD.MOV.U32 R2, RZ, RZ, R4 ;  /* 0x000000ffff023224 */ /* 0x000fca00078e0004 */
[----:B------:R0:W-:Y:S02]  /*7600*/  @P3 STG.E desc[UR36][R2.64+0xc0], R13 ;  /* 0x0000c00d02003986 */ /* 0x0001e4000c101924 */
[----:B0-----:R-:W-:Y:S02]  /*7610*/  @P0 IMAD.MOV.U32 R2, RZ, RZ, R4 ;  /* 0x000000ffff020224 */ /* 0x001fe400078e0004 */
[----:B------:R-:W-:-:S05]  /*7620*/  @P0 IMAD.MOV.U32 R3, RZ, RZ, R5 ;  /* 0x000000ffff030224 */ /* 0x000fca00078e0005 */
[----:B------:R0:W-:Y:S02]  /*7630*/  @P0 STG.E desc[UR36][R2.64+0xc4], R51 ;  /* 0x0000c43302000986 */ /* 0x0001e4000c101924 */
[----:B0-----:R-:W-:Y:S02]  /*7640*/  @P5 IMAD.MOV.U32 R2, RZ, RZ, R10 ;  /* 0x000000ffff025224 */ /* 0x001fe400078e000a */
[----:B------:R-:W-:-:S05]  /*7650*/  @P5 IMAD.MOV.U32 R3, RZ, RZ, R11 ;  /* 0x000000ffff035224 */ /* 0x000fca00078e000b */
[----:B------:R0:W-:Y:S04]  /*7660*/  @P5 STG.E desc[UR36][R2.64+0xe0], R15 ;  /* 0x0000e00f02005986 */ /* 0x0001e8000c101924 */
[----:B------:R1:W-:Y:S01]  /*7670*/  @P4 STG.E desc[UR36][R10.64+0xe4], R53 ;  /* 0x0000e4350a004986 */ /* 0x0003e2000c101924 */
[----:B0-----:R-:W-:Y:S02]  /*7680*/  @P2 IMAD.MOV.U32 R2, RZ, RZ, R4 ;  /* 0x000000ffff022224 */ /* 0x001fe400078e0004 */
[----:B------:R-:W-:-:S05]  /*7690*/  @P2 IMAD.MOV.U32 R3, RZ, RZ, R5 ;  /* 0x000000ffff032224 */ /* 0x000fca00078e0005 */
[----:B------:R1:W-:Y:S04]  /*76a0*/  @P2 STG.E desc[UR36][R2.64+0xe0], R9 ;  /* 0x0000e00902002986 */ /* 0x0003e8000c101924 */
[----:B------:R1:W-:Y:S02]  /*76b0*/  @P1 STG.E desc[UR36][R4.64+0xe4], R55 ;  /* 0x0000e43704001986 */ /* 0x0003e4000c101924 */
.L_x_163:
[----:B------:R-:W-:Y:S05]  /*76c0*/  BSYNC B0 ;  /* 0x0000000000007941 */ /* 0x000fea0003800000 */
.L_x_39:
[----:B01----:R-:W2:Y:S04]  /*76d0*/  LDL.LU R3, [R1+0x18] ;  /* 0x0000180001037983 */ /* 0x003ea80000300800 */
[----:B------:R-:W2:Y:S01]  /*76e0*/  LDL.LU R2, [R1+0x1c] ;  /* 0x00001c0001027983 */ /* 0x000ea20000300800 */
[----:B------:R-:W-:Y:S01]  /*76f0*/  ULDC UR4, c[0x0][0xc] ;  /* 0x0000030000047ab9 */ /* 0x000fe20000000800 */
[----:B------:R-:W-:Y:S01]  /*7700*/  ULDC UR5, c[0x0][0x10] ;  /* 0x0000040000057ab9 */ /* 0x000fe20000000800 */
[----:B------:R-:W2:Y:S01]  /*7710*/  LDC R5, c[0x0][0x14] ;  /* 0x00000500ff057b82 */ /* 0x000ea20000000800 */
[----:B------:R-:W-:Y:S01]  /*7720*/  UIMAD.WIDE.U32 UR4, UR4, UR5, URZ ;  /* 0x00000005040472a5 */ /* 0x000fe2000f8e003f */
[----:B------:R-:W-:Y:S02]  /*7730*/  IMAD.MOV.U32 R23, RZ, RZ, -0x1 ;  /* 0xffffffffff177424 */ /* 0x000fe400078e00ff */
[----:B-----5:R-:W-:-:S03]  /*7740*/  IMAD.MOV.U32 R17, RZ, RZ, -0x1 ;  /* 0xffffffffff117424 */ /* 0x020fc600078e00ff */
[----:B--2---:R-:W-:-:S04]  /*7750*/  IMAD.WIDE.U32 R2, R5, UR4, R2 ;  /* 0x0000000405027c25 */ /* 0x004fc8000f8e0002 */
[----:B------:R-:W-:Y:S01]  /*7760*/  IMAD R5, R5, UR5, RZ ;  /* 0x0000000505057c24 */ /* 0x000fe2000f8e02ff */
[----:B------:R-:W-:Y:S01]  /*7770*/  ULDC.64 UR4, c[0x0][0x650] ;  /* 0x0001940000047ab9 */ /* 0x000fe20000000a00 */
[----:B------:R-:W-:Y:S01]  /*7780*/  IMAD.MOV.U32 R26, RZ, RZ, R2 ;  /* 0x000000ffff1a7224 */ /* 0x000fe200078e0002 */
[----:B------:R-:W-:Y:S01]  /*7790*/  ISETP.GE.U32.AND P0, PT, R2, UR4, PT ;  /* 0x0000000402007c0c */ /* 0x000fe2000bf06070 */
[----:B------:R-:W-:Y:S01]  /*77a0*/  IMAD.IADD R27, R3, 0x1, R5 ;  /* 0x00000001031b7824 */ /* 0x000fe200078e0205 */
[----:B------:R-:W-:-:S04]  /*77b0*/  PRMT R3, RZ, 0x7610, R3 ;  /* 0x00007610ff037816 */ /* 0x000fc80000000003 */
[----:B------:R0:W-:Y:S01]  /*77c0*/  STL [R1+0x18], R27 ;  /* 0x0000181b01007387 */ /* 0x0001e20000100800 */
[----:B------:R-:W-:-:S03]  /*77d0*/  ISETP.GE.U32.AND.EX P0, PT, R27, UR5, PT, P0 ;  /* 0x000000051b007c0c */ /* 0x000fc6000bf06100 */
[----:B------:R0:W-:Y:S10]  /*77e0*/  STL [R1+0x1c], R26 ;  /* 0x00001c1a01007387 */ /* 0x0001f40000100800 */
[----:B0-----:R-:W-:Y:S05]  /*77f0*/  @P0 BRA `(.L_x_164) ;  /* 0x00000004006c0947 */ /* 0x001fea0003800000 */
[----:B------:R-:W0:Y:S01]  /*7800*/  S2R R14, SR_CTAID.X ;  /* 0x00000000000e7919 */ /* 0x000e220000002500 */
[----:B------:R-:W1:Y:S01]  /*7810*/  LDC.64 R8, c[0x0][0x628] ;  /* 0x00018a00ff087b82 */ /* 0x000e620000000a00 */
[----:B------:R-:W-:Y:S01]  /*7820*/  ULDC UR4, c[0x0][0x150] ;  /* 0x0000540000047ab9 */ /* 0x000fe20000000800 */
[----:B------:R-:W-:Y:S01]  /*7830*/  IMAD.MOV.U32 R6, RZ, RZ, R26 ;  /* 0x000000ffff067224 */ /* 0x000fe200078e001a */
[----:B---34-:R-:W2:Y:S01]  /*7840*/  S2R R20, SR_CTAID.Y ;  /* 0x0000000000147919 */ /* 0x018ea20000002600 */
[----:B------:R-:W-:-:S04]  /*7850*/  IMAD.MOV.U32 R7, RZ, RZ, R27 ;  /* 0x000000ffff077224 */ /* 0x000fc800078e001b */
[----:B------:R-:W3:Y:S08]  /*7860*/  LDC R21, c[0x0][0x144] ;  /* 0x00005100ff157b82 */ /* 0x000ef00000000800 */
[----:B------:R-:W4:Y:S08]  /*7870*/  LDC R10, c[0x0][0x630] ;  /* 0x00018c00ff0a7b82 */ /* 0x000f300000000800 */
[----:B------:R-:W2:Y:S01]  /*7880*/  LDC.64 R12, c[0x0][0x620] ;  /* 0x00018800ff0c7b82 */ /* 0x000ea20000000a00 */
[----:B-1----:R-:W-:-:S04]  /*7890*/  ISETP.NE.U32.AND P0, PT, R8, RZ, PT ;  /* 0x000000ff0800720c */ /* 0x002fc80003f05070 */
[----:B------:R-:W-:Y:S02]  /*78a0*/  ISETP.NE.AND.EX P0, PT, R9, RZ, PT, P0 ;  /* 0x000000ff0900720c */ /* 0x000fe40003f05300 */
[----:B0-----:R-:W-:-:S05]  /*78b0*/  I2FP.F32.U32 R0, R14 ;  /* 0x0000000e00007245 */ /* 0x001fca0000201000 */
[----:B------:R-:W-:-:S04]  /*78c0*/  FMUL R0, R0, UR4 ;  /* 0x0000000400007c20 */ /* 0x000fc80008400000 */
[----:B------:R0:W1:Y:S02]  /*78d0*/  F2I.U32.TRUNC.NTZ R15, R0 ;  /* 0x00000000000f7305 */ /* 0x000064000020f000 */
[----:B---34-:R-:W-:Y:S05]  /*78e0*/  @!P0 BRA `(.L_x_165) ;  /* 0x0000000000288947 */ /* 0x018fea0003800000 */
[----:B0-----:R-:W0:Y:S02]  /*78f0*/  LDC R0, c[0x0][0x634] ;  /* 0x00018d00ff007b82 */ /* 0x001e240000000800 */
        /* <DEDUP_REMOVED lines=9> */
.L_x_165:
[-CC-:B------:R-:W-:Y:S01]  /*7990*/  SHF.R.U64 R17, R6, R10.reuse, R7.reuse ;  /* 0x0000000a06117219 */ /* 0x180fe20000001207 */
[----:B------:R-:W3:Y:S01]  /*79a0*/  LDC.64 R24, c[0x0][0x640] ;  /* 0x00019000ff187b82 */ /* 0x000ee20000000a00 */
[----:B0-----:R-:W-:Y:S01]  /*79b0*/  SHF.R.U32.HI R0, RZ, R10, R7 ;  /* 0x0000000aff007219 */ /* 0x001fe20000011607 */
[----:B------:R-:W-:Y:S01]  /*79c0*/  IMAD.MOV.U32 R2, RZ, RZ, R26 ;  /* 0x000000ffff027224 */ /* 0x000fe200078e001a */
[----:B------:R-:W-:Y:S01]  /*79d0*/  IADD3 R5, P0, RZ, -R17, RZ ;  /* 0x80000011ff057210 */ /* 0x000fe20007f1e0ff */
[----:B-1----:R-:W-:Y:S01]  /*79e0*/  IMAD.MOV R15, RZ, RZ, -R15 ;  /* 0x000000ffff0f7224 */ /* 0x002fe200078e0a0f */
[----:B------:R-:W-:Y:S01]  /*79f0*/  ULDC UR4, c[0x0][0x154] ;  /* 0x0000550000047ab9 */ /* 0x000fe20000000800 */
[----:B------:R-:W-:Y:S02]  /*7a00*/  IMAD.MOV.U32 R7, RZ, RZ, 0x1 ;  /* 0x00000001ff077424 */ /* 0x000fe400078e00ff */
[----:B------:R-:W0:Y:S01]  /*7a10*/  LDC R4, c[0x0][0x618] ;  /* 0x00018600ff047b82 */ /* 0x000e220000000800 */
[----:B------:R-:W-:-:S02]  /*7a20*/  IMAD.X R3, RZ, RZ, ~R0, P0 ;  /* 0x000000ffff037224 */ /* 0x000fc400000e0e00 */
[----:B------:R-:W-:Y:S02]  /*7a30*/  IMAD R15, R21, R15, R14 ;  /* 0x0000000f150f7224 */ /* 0x000fe400078e020e */
[-C--:B--2---:R-:W-:Y:S02]  /*7a40*/  IMAD R0, R3, R12.reuse, RZ ;  /* 0x0000000c03007224 */ /* 0x084fe400078e02ff */
[----:B------:R-:W-:Y:S01]  /*7a50*/  IMAD.MOV.U32 R3, RZ, RZ, R27 ;  /* 0x000000ffff037224 */ /* 0x000fe200078e001b */
[----:B------:R-:W1:Y:S01]  /*7a60*/  LDC R6, c[0x0][0x608] ;  /* 0x00018200ff067b82 */ /* 0x000e620000000800 */
[----:B------:R-:W-:-:S04]  /*7a70*/  IMAD.WIDE.U32 R2, R5, R12, R2 ;  /* 0x0000000c05027225 */ /* 0x000fc800078e0002 */
[----:B------:R-:W-:-:S03]  /*7a80*/  IMAD R5, R5, R13, R0 ;  /* 0x0000000d05057224 */ /* 0x000fc600078e0200 */
[----:B------:R-:W2:Y:S01]  /*7a90*/  LDC R22, c[0x0][0x658] ;  /* 0x00019600ff167b82 */ /* 0x000ea20000000800 */
[----:B------:R-:W-:Y:S01]  /*7aa0*/  I2FP.F32.U32 R0, R20 ;  /* 0x0000001400007245 */ /* 0x000fe20000201000 */
[----:B------:R-:W-:Y:S01]  /*7ab0*/  IMAD.IADD R3, R3, 0x1, R5 ;  /* 0x0000000103037824 */ /* 0x000fe200078e0205 */
[----:B---3--:R-:W-:Y:S01]  /*7ac0*/  ISETP.NE.U32.AND P0, PT, R24, RZ, PT ;  /* 0x000000ff1800720c */ /* 0x008fe20003f05070 */
[----:B------:R-:W-:Y:S02]  /*7ad0*/  IMAD.MOV.U32 R5, RZ, RZ, -0x1 ;  /* 0xffffffffff057424 */ /* 0x000fe400078e00ff */
[----:B------:R-:W-:Y:S02]  /*7ae0*/  FMUL R0, R0, UR4 ;  /* 0x0000000400007c20 */ /* 0x000fe40008400000 */
[----:B------:R-:W3:Y:S01]  /*7af0*/  LDC R13, c[0x0][0x148] ;  /* 0x00005200ff0d7b82 */ /* 0x000ee20000000800 */
[----:B0-----:R-:W-:Y:S01]  /*7b00*/  SHF.R.U64 R10, R2, R4, R3 ;  /* 0x00000004020a7219 */ /* 0x001fe20000001203 */
[----:B------:R0:W4:Y:S01]  /*7b10*/  F2I.U32.TRUNC.NTZ R12, R0 ;  /* 0x00000000000c7305 */ /* 0x000122000020f000 */
[----:B------:R-:W-:-:S02]  /*7b20*/  ISETP.NE.AND.EX P0, PT, R25, RZ, PT, P0 ;  /* 0x000000ff1900720c */ /* 0x000fc40003f05300 */
[----:B------:R-:W-:-:S03]  /*7b30*/  SHF.R.U32.HI R3, RZ, R4, R3 ;  /* 0x00000004ff037219 */ /* 0x000fc60000011603 */
[----:B------:R-:W0:Y:S01]  /*7b40*/  LDC R14, c[0x0][0x600] ;  /* 0x00018000ff0e7b82 */ /* 0x000e220000000800 */
[-CC-:B-1----:R-:W-:Y:S02]  /*7b50*/  SHF.R.U64 R8, R10, R6.reuse, R3.reuse ;  /* 0x000000060a087219 */ /* 0x182fe40000001203 */
[----:B------:R-:W-:-:S05]  /*7b60*/  SHF.R.U32.HI R3, RZ, R6, R3 ;  /* 0x00000006ff037219 */ /* 0x000fca0000011603 */
[----:B------:R-:W1:Y:S01]  /*7b70*/  LDC R23, c[0x0][0x648] ;  /* 0x00019200ff177b82 */ /* 0x000e620000000800 */
[-CC-:B--2---:R-:W-:Y:S02]  /*7b80*/  SHF.R.U64 R11, R8, R22.reuse, R3.reuse ;  /* 0x00000016080b7219 */ /* 0x184fe40000001203 */
[-C--:B------:R-:W-:Y:S02]  /*7b90*/  SHF.L.U32 R5, R5, R22.reuse, RZ ;  /* 0x0000001605057219 */ /* 0x080fe400000006ff */
[-C--:B------:R-:W-:Y:S01]  /*7ba0*/  SHF.R.U32.HI R3, RZ, R22.reuse, R3 ;  /* 0x00000016ff037219 */ /* 0x080fe20000011603 */
[----:B------:R-:W-:Y:S01]  /*7bb0*/  IMAD.MOV.U32 R2, RZ, RZ, R11 ;  /* 0x000000ffff027224 */ /* 0x000fe200078e000b */
[----:B------:R-:W-:Y:S01]  /*7bc0*/  SHF.L.U32 R22, R7, R22, RZ ;  /* 0x0000001607167219 */ /* 0x000fe200000006ff */
[----:B------:R-:W2:Y:S01]  /*7bd0*/  LDC R26, c[0x0][0x638] ;  /* 0x00018e00ff1a7b82 */ /* 0x000ea20000000800 */
[----:B------:R-:W-:-:S07]  /*7be0*/  LOP3.LUT R21, RZ, R5, RZ, 0x33, !PT ;  /* 0x00000005ff157212 */ /* 0x000fce00078e33ff */
[----:B------:R-:W0:Y:S01]  /*7bf0*/  LDC R27, c[0x0][0x610] ;  /* 0x00018400ff1b7b82 */ /* 0x000e220000000800 */
[----:B----4-:R-:W-:Y:S05]  /*7c00*/  @!P0 BRA `(.L_x_166) ;  /* 0x0000000000288947 */ /* 0x010fea0003800000 */
        /* <DEDUP_REMOVED lines=10> */
.L_x_166:
[----:B------:R-:W4:Y:S01]  /*7cb0*/  LDC R4, c[0x0][0x65c] ;  /* 0x00019700ff047b82 */ /* 0x000f220000000800 */
[----:B01----:R-:W-:Y:S01]  /*7cc0*/  SHF.R.U64 R0, R2, R23, R3 ;  /* 0x0000001702007219 */ /* 0x003fe20000001203 */
[----:B------:R-:W-:Y:S01]  /*7cd0*/  VIADD R5, R14, 0xffffffff ;  /* 0xffffffff0e057836 */ /* 0x000fe20000000000 */
[----:B------:R-:W-:Y:S01]  /*7ce0*/  LOP3.LUT R3, R8, R21, RZ, 0xc0, !PT ;  /* 0x0000001508037212 */ /* 0x000fe200078ec0ff */
[----:B------:R-:W-:Y:S02]  /*7cf0*/  IMAD.MOV R12, RZ, RZ, -R12 ;  /* 0x000000ffff0c7224 */ /* 0x000fe400078e0a0c */
[----:B------:R-:W-:Y:S01]  /*7d00*/  IMAD.MOV R2, RZ, RZ, -R0 ;  /* 0x000000ffff027224 */ /* 0x000fe200078e0a00 */
[----:B------:R-:W-:Y:S01]  /*7d10*/  LOP3.LUT R5, R10, R5, RZ, 0xc0, !PT ;  /* 0x000000050a057212 */ /* 0x000fe200078ec0ff */
[----:B------:R-:W-:Y:S02]  /*7d20*/  IMAD R0, R22, R0, R3 ;  /* 0x0000000016007224 */ /* 0x000fe400078e0203 */
[----:B--2---:R-:W-:-:S02]  /*7d30*/  IMAD R2, R2, R26, R11 ;  /* 0x0000001a02027224 */ /* 0x004fc400078e020b */
[----:B------:R-:W-:Y:S02]  /*7d40*/  IMAD.MOV.U32 R3, RZ, RZ, 0x1 ;  /* 0x00000001ff037424 */ /* 0x000fe400078e00ff */
[----:B------:R-:W-:Y:S01]  /*7d50*/  IMAD R5, R2, R14, R5 ;  /* 0x0000000e02057224 */ /* 0x000fe200078e0205 */
[----:B----4-:R-:W-:-:S13]  /*7d60*/  ISETP.NE.AND P0, PT, R4, 0x1, PT ;  /* 0x000000010400780c */ /* 0x010fda0003f05270 */
[----:B---3--:R-:W-:-:S04]  /*7d70*/  @P0 IMAD R15, R13, R12, R20 ;  /* 0x0000000c0d0f0224 */ /* 0x008fc800078e0214 */
[----:B------:R-:W-:-:S05]  /*7d80*/  IMAD R0, R0, R27, R15 ;  /* 0x0000001b00007224 */ /* 0x000fca00078e020f */
[----:B------:R-:W-:Y:S02]  /*7d90*/  SEL R23, R5, R0, !P0 ;  /* 0x0000000005177207 */ /* 0x000fe40004000000 */
[----:B------:R-:W-:-:S07]  /*7da0*/  SEL R0, R0, R5, !P0 ;  /* 0x0000000500007207 */ /* 0x000fce0004000000 */
.L_x_164:
[----:B------:R-:W-:Y:S01]  /*7db0*/  LOP3.LUT P0, RZ, R3, 0xff, RZ, 0xc0, !PT ;  /* 0x000000ff03ff7812 */ /* 0x000fe2000780c0ff */
[----:B------:R-:W-:-:S12]  /*7dc0*/  IMAD.MOV.U32 R22, RZ, RZ, R0 ;  /* 0x000000ffff167224 */ /* 0x000fd800078e0000 */
[----:B------:R-:W-:Y:S05]  /*7dd0*/  @P0 BRA `(.L_x_167) ;  /* 0xffffff9000900947 */ /* 0x000fea000383ffff */
[----:B------:R-:W-:Y:S05]  /*7de0*/  EXIT ;  /* 0x000000000000794d */ /* 0x000fea0003800000 */
.L_x_3:
[----:B------:R-:W3:Y:S04]  /*7df0*/  LDL R19, [R1+0x1c] ;  /* 0x00001c0001137983 */ /* 0x000ee80000100800 */
[----:B--2---:R-:W2:Y:S01]  /*7e00*/  LDL R20, [R1+0x18] ;  /* 0x0000180001147983 */ /* 0x004ea20000100800 */
[----:B------:R-:W-:Y:S01]  /*7e10*/  IMAD.MOV.U32 R6, RZ, RZ, -0x1 ;  /* 0xffffffffff067424 */ /* 0x000fe200078e00ff */
[----:B------:R-:W-:-:S04]  /*7e20*/  ULDC.64 UR4, c[0x0][0x650] ;  /* 0x0001940000047ab9 */ /* 0x000fc80000000a00 */
[----:B------:R0:W-:Y:S01]  /*7e30*/  STL [R1+0x8], R6 ;  /* 0x0000080601007387 */ /* 0x0001e20000100800 */
[----:B------:R-:W-:Y:S01]  /*7e40*/  PRMT R5, RZ, 0x7610, R5 ;  /* 0x00007610ff057816 */ /* 0x000fe20000000005 */
[----:B------:R-:W-:Y:S02]  /*7e50*/  IMAD.MOV.U32 R17, RZ, RZ, -0x1 ;  /* 0xffffffffff117424 */ /* 0x000fe400078e00ff */
[----:B------:R-:W-:Y:S01]  /*7e60*/  IMAD.MOV.U32 R16, RZ, RZ, -0x1 ;  /* 0xffffffffff107424 */ /* 0x000fe200078e00ff */
[----:B---3--:R-:W-:-:S04]  /*7e70*/  ISETP.GE.U32.AND P0, PT, R19, UR4, PT ;  /* 0x0000000413007c0c */ /* 0x008fc8000bf06070 */
[----:B--2---:R-:W-:-:S13]  /*7e80*/  ISETP.GE.U32.AND.EX P0, PT, R20, UR5, PT, P0 ;  /* 0x0000000514007c0c */ /* 0x004fda000bf06100 */
[----:B0-----:R-:W-:Y:S05]  /*7e90*/  @P0 BRA `(.L_x_168) ;  /* 0x0000000400680947 */ /* 0x001fea0003800000 */
        /* <DEDUP_REMOVED lines=18> */
.L_x_169:
        /* <DEDUP_REMOVED lines=15> */
[----:B------:R-:W3:Y:S02]  /*80b0*/  F2I.U32.TRUNC.NTZ R9, R9 ;  /* 0x0000000900097305 */ /* 0x000ee4000020f000 */
[----:B------:R-:W-:Y:S02]  /*80c0*/  IMAD R3, R5, R17, R8 ;  /* 0x0000001105037224 */ /* 0x000fe400078e0208 */
[----:B------:R-:W-:Y:S02]  /*80d0*/  IMAD.MOV.U32 R8, RZ, RZ, 0x1 ;  /* 0x00000001ff087424 */ /* 0x000fe400078e00ff */
[----:B------:R-:W-:Y:S01]  /*80e0*/  IMAD.IADD R3, R7, 0x1, R3 ;  /* 0x0000000107037824 */ /* 0x000fe200078e0203 */
[----:B------:R-:W4:Y:S04]  /*80f0*/  LDC R14, c[0x0][0x608] ;  /* 0x00018200ff0e7b82 */ /* 0x000f280000000800 */
[----:B0-----:R-:W-:-:S02]  /*8100*/  SHF.R.U64 R10, R6, R18, R3 ;  /* 0x00000012060a7219 */ /* 0x001fc40000001203 */
[----:B------:R-:W-:Y:S02]  /*8110*/  I2FP.F32.U32 R6, R4 ;  /* 0x0000000400067245 */ /* 0x000fe40000201000 */
[----:B------:R-:W0:Y:S01]  /*8120*/  LDC R19, c[0x0][0x658] ;  /* 0x00019600ff137b82 */ /* 0x000e220000000800 */
[----:B-1----:R-:W-:Y:S01]  /*8130*/  ISETP.NE.U32.AND P0, PT, R20, RZ, PT ;  /* 0x000000ff1400720c */ /* 0x002fe20003f05070 */
[----:B---3--:R-:W-:Y:S01]  /*8140*/  IMAD.MOV R5, RZ, RZ, -R9 ;  /* 0x000000ffff057224 */ /* 0x008fe200078e0a09 */
[----:B------:R-:W-:Y:S01]  /*8150*/  SHF.R.U32.HI R3, RZ, R18, R3 ;  /* 0x00000012ff037219 */ /* 0x000fe20000011603 */
[----:B------:R-:W-:Y:S01]  /*8160*/  FMUL R6, R6, UR4 ;  /* 0x0000000406067c20 */ /* 0x000fe20008400000 */
[----:B------:R-:W-:-:S03]  /*8170*/  ISETP.NE.AND.EX P0, PT, R21, RZ, PT, P0 ;  /* 0x000000ff1500720c */ /* 0x000fc60003f05300 */
[----:B------:R-:W1:Y:S01]  /*8180*/  LDC R17, c[0x0][0x148] ;  /* 0x00005200ff117b82 */ /* 0x000e620000000800 */
[----:B--2---:R-:W-:Y:S01]  /*8190*/  IMAD R18, R11, R5, R2 ;  /* 0x000000050b127224 */ /* 0x004fe200078e0202 */
[----:B------:R2:W3:Y:S06]  /*81a0*/  F2I.U32.TRUNC.NTZ R15, R6 ;  /* 0x00000006000f7305 */ /* 0x0004ec000020f000 */
[----:B------:R-:W1:Y:S01]  /*81b0*/  LDC R16, c[0x0][0x600] ;  /* 0x00018000ff107b82 */ /* 0x000e620000000800 */
[-CC-:B----4-:R-:W-:Y:S02]  /*81c0*/  SHF.R.U64 R13, R10, R14.reuse, R3.reuse ;  /* 0x0000000e0a0d7219 */ /* 0x190fe40000001203 */
[----:B------:R-:W-:Y:S01]  /*81d0*/  SHF.R.U32.HI R2, RZ, R14, R3 ;  /* 0x0000000eff027219 */ /* 0x000fe20000011603 */
[----:B------:R-:W-:-:S04]  /*81e0*/  IMAD.MOV.U32 R14, RZ, RZ, -0x1 ;  /* 0xffffffffff0e7424 */ /* 0x000fc800078e00ff */
[----:B------:R-:W4:Y:S01]  /*81f0*/  LDC R22, c[0x0][0x648] ;  /* 0x00019200ff167b82 */ /* 0x000f220000000800 */
[-C--:B0-----:R-:W-:Y:S02]  /*8200*/  SHF.L.U32 R5, R14, R19.reuse, RZ ;  /* 0x000000130e057219 */ /* 0x081fe400000006ff */
[-CC-:B------:R-:W-:Y:S02]  /*8210*/  SHF.R.U64 R14, R13, R19.reuse, R2.reuse ;  /* 0x000000130d0e7219 */ /* 0x180fe40000001202 */
[-C--:B------:R-:W-:Y:S02]  /*8220*/  SHF.R.U32.HI R3, RZ, R19.reuse, R2 ;  /* 0x00000013ff037219 */ /* 0x080fe40000011602 */
[----:B------:R-:W-:Y:S01]  /*8230*/  SHF.L.U32 R19, R8, R19, RZ ;  /* 0x0000001308137219 */ /* 0x000fe200000006ff */
[----:B------:R-:W0:Y:S01]  /*8240*/  LDC R23, c[0x0][0x638] ;  /* 0x00018e00ff177b82 */ /* 0x000e220000000800 */
[----:B------:R-:W-:Y:S01]  /*8250*/  LOP3.LUT R24, RZ, R5, RZ, 0x33, !PT ;  /* 0x00000005ff187212 */ /* 0x000fe200078e33ff */
[----:B------:R-:W-:-:S06]  /*8260*/  IMAD.MOV.U32 R2, RZ, RZ, R14 ;  /* 0x000000ffff027224 */ /* 0x000fcc00078e000e */
[----:B------:R-:W0:Y:S01]  /*8270*/  LDC R25, c[0x0][0x610] ;  /* 0x00018400ff197b82 */ /* 0x000e220000000800 */
[----:B--23--:R-:W-:Y:S05]  /*8280*/  @!P0 BRA `(.L_x_170) ;  /* 0x0000000000288947 */ /* 0x00cfea0003800000 */
[----:B------:R-:W2:Y:S02]  /*8290*/  LDC R5, c[0x0][0x64c] ;  /* 0x00019300ff057b82 */ /* 0x000ea40000000800 */
[----:B--2---:R-:W-:-:S05]  /*82a0*/  IADD3 R5, P0, R14, R5, RZ ;  /* 0x000000050e057210 */ /* 0x004fca0007f1e0ff */
        /* <DEDUP_REMOVED lines=8> */
.L_x_170:
[----:B------:R-:W2:Y:S01]  /*8330*/  LDC R5, c[0x0][0x65c] ;  /* 0x00019700ff057b82 */ /* 0x000ea20000000800 */
[----:B------:R3:W-:Y:S01]  /*8340*/  STL [R1+0x8], R12 ;  /* 0x0000080c01007387 */ /* 0x0007e20000100800 */
[----:B----4-:R-:W-:Y:S01]  /*8350*/  SHF.R.U64 R3, R2, R22, R3 ;  /* 0x0000001602037219 */ /* 0x010fe20000001203 */
[----:B------:R-:W-:Y:S01]  /*8360*/  IMAD.MOV R15, RZ, RZ, -R15 ;  /* 0x000000ffff0f7224 */ /* 0x000fe200078e0a0f */
[----:B------:R-:W-:Y:S01]  /*8370*/  LOP3.LUT R2, R13, R24, RZ, 0xc0, !PT ;  /* 0x000000180d027212 */ /* 0x000fe200078ec0ff */
[----:B-1----:R-:W-:Y:S01]  /*8380*/  VIADD R7, R16, 0xffffffff ;  /* 0xffffffff10077836 */ /* 0x002fe20000000000 */
[----:B--2---:R-:W-:Y:S01]  /*8390*/  ISETP.NE.AND P0, PT, R5, 0x1, PT ;  /* 0x000000010500780c */ /* 0x004fe20003f05270 */
[----:B------:R-:W-:-:S12]  /*83a0*/  IMAD.MOV R5, RZ, RZ, -R3 ;  /* 0x000000ffff057224 */ /* 0x000fd800078e0a03 */
[----:B------:R-:W-:Y:S02]  /*83b0*/  @P0 IMAD R18, R17, R15, R4 ;  /* 0x0000000f11120224 */ /* 0x000fe400078e0204 */
[----:B------:R-:W-:Y:S01]  /*83c0*/  IMAD R17, R19, R3, R2 ;  /* 0x0000000313117224 */ /* 0x000fe200078e0202 */
[----:B------:R-:W-:Y:S01]  /*83d0*/  LOP3.LUT R3, R10, R7, RZ, 0xc0, !PT ;  /* 0x000000070a037212 */ /* 0x000fe200078ec0ff */
[----:B0-----:R-:W-:Y:S02]  /*83e0*/  IMAD R2, R5, R23, R14 ;  /* 0x0000001705027224 */ /* 0x001fe400078e020e */
[----:B------:R-:W-:Y:S02]  /*83f0*/  IMAD R17, R17, R25, R18 ;  /* 0x0000001911117224 */ /* 0x000fe400078e0212 */
[----:B------:R-:W-:Y:S02]  /*8400*/  IMAD R2, R2, R16, R3 ;  /* 0x0000001002027224 */ /* 0x000fe400078e0203 */
[----:B------:R-:W-:-:S03]  /*8410*/  IMAD.MOV.U32 R5, RZ, RZ, 0x1 ;  /* 0x00000001ff057424 */ /* 0x000fc600078e00ff */
[----:B------:R-:W-:Y:S02]  /*8420*/  SEL R16, R2, R17, !P0 ;  /* 0x0000001102107207 */ /* 0x000fe40004000000 */
[----:B---3--:R-:W-:-:S07]  /*8430*/  SEL R17, R17, R2, !P0 ;  /* 0x0000000211117207 */ /* 0x008fce0004000000 */
.L_x_168:
[----:B------:R-:W-:-:S08]  /*8440*/  NOP ;  /* 0x0000000000007918 */ /* 0x000fd00000000000 */
[----:B------:R-:W0:-:S00]  /*8450*/  USETMAXREG.DEALLOC.CTAPOOL 0x28 ;  /* 0x00000028000079c8 */ /* 0x000e0000080e0500 */
[----:B0-----:R-:W-:-:S13]  /*8460*/  ISETP.NE.AND P0, PT, R0, RZ, PT ;  /* 0x000000ff0000720c */ /* 0x001fda0003f05270 */
[----:B------:R-:W-:Y:S05]  /*8470*/  @P0 EXIT ;  /* 0x000000000000094d */ /* 0x000fea0003800000 */
[----:B------:R-:W-:Y:S01]  /*8480*/  IMAD.MOV.U32 R0, RZ, RZ, 0x1 ;  /* 0x00000001ff007424 */ /* 0x000fe200078e00ff */
[----:B------:R0:W-:Y:S01]  /*8490*/  STL [R1+0x2c], RZ ;  /* 0x00002cff01007387 */ /* 0x0001e20000100800 */
[----:B------:R-:W-:-:S03]  /*84a0*/  LOP3.LUT P0, RZ, R5, 0xff, RZ, 0xc0, !PT ;  /* 0x000000ff05ff7812 */ /* 0x000fc6000780c0ff */
[----:B------:R0:W-:Y:S10]  /*84b0*/  STL [R1+0x24], R0 ;  /* 0x0000240001007387 */ /* 0x0001f40000100800 */
[----:B0-----:R-:W-:Y:S05]  /*84c0*/  @!P0 BRA `(.L_x_171) ;  /* 0x0000001800e88947 */ /* 0x001fea0003800000 */
[----:B------:R-:W2:Y:S01]  /*84d0*/  LDL R2, [R1+0x14] ;  /* 0x0000140001027983 */ /* 0x000ea20000100800 */
[----:B------:R-:W0:Y:S01]  /*84e0*/  LDC R0, c[0x0][0x28c] ;  /* 0x0000a300ff007b82 */ /* 0x000e220000000800 */
[----:B------:R-:W-:Y:S01]  /*84f0*/  ULDC UR37, c[0x0][0x658] ;  /* 0x0001960000257ab9 */ /* 0x000fe20000000800 */
[----:B------:R-:W-:Y:S01]  /*8500*/  ULDC UR39, c[0x0][0x600] ;  /* 0x0001800000277ab9 */ /* 0x000fe20000000800 */
[----:B------:R-:W3:Y:S01]  /*8510*/  LDL.LU R4, [R1+0xc] ;  /* 0x00000c0001047983 */ /* 0x000ee20000300800 */
[----:B------:R-:W-:Y:S01]  /*8520*/  UMOV UR5, 0xffffffff ;  /* 0xffffffff00057882 */ /* 0x000fe20000000000 */
[----:B------:R-:W-:Y:S01]  /*8530*/  ULDC UR4, c[0x0][0xc] ;  /* 0x0000030000047ab9 */ /* 0x000fe20000000800 */
[----:B------:R-:W-:Y:S01]  /*8540*/  USHF.L.U32 UR38, UR5, UR37, URZ ;  /* 0x0000002505267299 */ /* 0x000fe2000800063f */
[----:B------:R-:W1:Y:S01]  /*8550*/  S2R R6, SR_TID.X ;  /* 0x0000000000067919 */ /* 0x000e620000002100 */
[----:B------:R-:W-:Y:S01]  /*8560*/  UMOV UR6, 0x1 ;  /* 0x0000000100067882 */ /* 0x000fe20000000000 */
[----:B------:R-:W-:Y:S01]  /*8570*/  ULDC UR5, c[0x0][0x10] ;  /* 0x0000040000057ab9 */ /* 0x000fe20000000800 */
[----:B------:R-:W-:Y:S01]  /*8580*/  USHF.L.U32 UR37, UR6, UR37, URZ ;  /* 0x0000002506257299 */ /* 0x000fe2000800063f */
[----:B------:R-:W-:Y:S01]  /*8590*/  BSSY B7, `(.L_x_171) ;  /* 0x00001ad000077945 */ /* 0x000fe20003800000 */
[----:B------:R-:W-:Y:S01]  /*85a0*/  UIMAD.WIDE.U32 UR4, UR4, UR5, URZ ;  /* 0x00000005040472a5 */ /* 0x000fe2000f8e003f */
[----:B------:R-:W-:Y:S01]  /*85b0*/  ULDC UR6, c[0x0][0x14] ;  /* 0x0000050000067ab9 */ /* 0x000fe20000000800 */
[----:B------:R-:W-:-:S02]  /*85c0*/  UIADD3 UR39, UR39, -0x1, URZ ;  /* 0xffffffff27277890 */ /* 0x000fc4000fffe03f */
[----:B------:R-:W-:Y:S02]  /*85d0*/  UIMAD.WIDE.U32 UR54, UR4, UR6, URZ ;  /* 0x00000006043672a5 */ /* 0x000fe4000f8e003f */
[----:B------:R-:W-:Y:S02]  /*85e0*/  UIMAD UR45, UR5, UR6, URZ ;  /* 0x00000006052d72a4 */ /* 0x000fe4000f8e023f */
[----:B------:R-:W-:Y:S02]  /*85f0*/  ULOP3.LUT UR38, URZ, UR38, URZ, 0x33, !UPT ;  /* 0x000000263f267292 */ /* 0x000fe4000f8e333f */
[----:B------:R-:W-:Y:S01]  /*8600*/  UIADD3 UR45, UR55, UR45, URZ ;  /* 0x0000002d372d7290 */ /* 0x000fe2000fffe03f */
[----:B0-----:R-:W-:Y:S01]  /*8610*/  VIADD R0, R0, 0x1f ;  /* 0x0000001f00007836 */ /* 0x001fe20000000000 */
[----:B------:R-:W-:-:S04]  /*8620*/  ULDC.64 UR46, c[0x0][0x198] ;  /* 0x00006600002e7ab9 */ /* 0x000fc80000000a00 */
[----:B------:R-:W-:-:S04]  /*8630*/  SHF.R.S32.HI R3, RZ, 0x1f, R0 ;  /* 0x0000001fff037819 */ /* 0x000fc80000011400 */
[----:B------:R-:W-:Y:S01]  /*8640*/  LEA.HI R3, R3, R0, RZ, 0x5 ;  /* 0x0000000003037211 */ /* 0x000fe200078f28ff */
[----:B------:R-:W-:Y:S01]  /*8650*/  IMAD.MOV.U32 R0, RZ, RZ, 0x1 ;  /* 0x00000001ff007424 */ /* 0x000fe200078e00ff */
[C---:B-1----:R-:W-:Y:S02]  /*8660*/  LOP3.LUT P1, RZ, R6.reuse, 0x7f, RZ, 0xc0, !PT ;  /* 0x0000007f06ff7812 */ /* 0x042fe4000782c0ff */
[----:B------:R-:W-:-:S04]  /*8670*/  LOP3.LUT P0, RZ, R6, 0x1f, RZ, 0xc0, !PT ;  /* 0x0000001f06ff7812 */ /* 0x000fc8000780c0ff */
[----:B------:R-:W-:Y:S02]  /*8680*/  PLOP3.LUT P0, PT, P0, P1, PT, 0x8a, 0x0 ;  /* 0x000000000000781c */ /* 0x000fe40000703172 */
[----:B--2---:R-:W-:Y:S02]  /*8690*/  LOP3.LUT R2, R2, 0x2, RZ, 0xfc, !PT ;  /* 0x0000000202027812 */ /* 0x004fe400078efcff */
[----:B---3--:R-:W-:-:S03]  /*86a0*/  LOP3.LUT R4, R4, 0xfffffffd, RZ, 0xc0, !PT ;  /* 0xfffffffd04047812 */ /* 0x008fc600078ec0ff */
[----:B------:R0:W-:Y:S01]  /*86b0*/  STL [R1+0x10], R2 ;  /* 0x0000100201007387 */ /* 0x0001e20000100800 */
[----:B------:R-:W-:-:S04]  /*86c0*/  @P1 LOP3.LUT R4, R4, 0x2, RZ, 0xfc, !PT ;  /* 0x0000000204041812 */ /* 0x000fc800078efcff */
[----:B------:R-:W-:Y:S02]  /*86d0*/  LOP3.LUT R4, R4, 0xfffffffe, RZ, 0xc0, !PT ;  /* 0xfffffffe04047812 */ /* 0x000fe400078ec0ff */
[--C-:B0-----:R-:W-:Y:S02]  /*86e0*/  SHF.R.S32.HI R2, RZ, 0x5, R3.reuse ;  /* 0x00000005ff027819 */ /* 0x101fe40000011403 */
[----:B------:R-:W-:Y:S02]  /*86f0*/  @P0 LOP3.LUT R4, R4, 0x1, RZ, 0xfc, !PT ;  /* 0x0000000104040812 */ /* 0x000fe400078efcff */
[----:B------:R-:W-:Y:S01]  /*8700*/  PRMT R3, R0, 0x7610, R3 ;  /* 0x0000761000037816 */ /* 0x000fe20000000003 */
[----:B------:R-:W-:Y:S02]  /*8710*/  VIADD R0, R2, 0x1 ;  /* 0x0000000102007836 */ /* 0x000fe40000000000 */
[----:B------:R0:W-:Y:S04]  /*8720*/  STL [R1+0xc], R4 ;  /* 0x00000c0401007387 */ /* 0x0001e80000100800 */
[----:B------:R1:W-:Y:S01]  /*8730*/  STL [R1+0x28], R2 ;  /* 0x0000280201007387 */ /* 0x0003e20000100800 */
[----:B0-----:R-:W-:-:S05]  /*8740*/  IMAD.MOV.U32 R4, RZ, RZ, 0x1 ;  /* 0x00000001ff047424 */ /* 0x001fca00078e00ff */
[----:B------:R1:W-:Y:S04]  /*8750*/  STL [R1+0x24], R4 ;  /* 0x0000240401007387 */ /* 0x0003e80000100800 */
[----:B------:R1:W-:Y:S04]  /*8760*/  STL [R1+0x2c], RZ ;  /* 0x00002cff01007387 */ /* 0x0003e80000100800 */
[----:B------:R1:W-:Y:S04]  /*8770*/  STL.S16 [R1+0x30], R3 ;  /* 0x0000300301007387 */ /* 0x0003e80000100600 */
[----:B------:R1:W-:Y:S02]  /*8780*/  STL [R1+0x34], R0 ;  /* 0x0000340001007387 */ /* 0x0003e40000100800 */
.L_x_185:
[----:B------:R-:W-:-:S03]  /*8790*/  UMOV UR4, 0xffffffff ;  /* 0xffffffff00047882 */ /* 0x000fc60000000000 */
[----:B-1----:R-:W-:Y:S05]  /*87a0*/  BRA.DIV UR4, `(.L_x_172) ;  /* 0x0000001e04787947 */ /* 0x002fea000b800000 */
[----:B------:R-:W-:-:S13]  /*87b0*/  ELECT P6, URZ, PT ;  /* 0x00000000003f782f */ /* 0x000fda00038c0000 */
.L_x_199:
[----:B------:R-:W-:Y:S04]  /*87c0*/  BSSY B6, `(.L_x_173) ;  /* 0x0000108000067945 */ /* 0x000fe80003800000 */
[----:B------:R-:W-:Y:S05]  /*87d0*/  @!P6 BRA `(.L_x_174) ;  /* 0x000000100018e947 */ /* 0x000fea0003800000 */
[----:B-1----:R-:W0:Y:S01]  /*87e0*/  S2R R3, SR_CgaCtaId ;  /* 0x0000000000037919 */ /* 0x002e220000008800 */
[----:B------:R-:W-:-:S04]  /*87f0*/  MOV R0, 0x400 ;  /* 0x0000040000007802 */ /* 0x000fc80000000f00 */
[----:B0-----:R-:W-:-:S05]  /*8800*/  LEA R18, R3, R0, 0x18 ;  /* 0x0000000003127211 */ /* 0x001fca00078ec0ff */
[----:B------:R0:W-:Y:S01]  /*8810*/  STL [R1+0x20], R18 ;  /* 0x0000201201007387 */ /* 0x0001e20000100800 */
[----:B------:R-:W-:-:S05]  /*8820*/  VIADD R0, R18, 0x800 ;  /* 0x0000080012007836 */ /* 0x000fca0000000000 */
[----:B------:R-:W-:-:S13]  /*8830*/  LOP3.LUT P0, RZ, R0, 0x9f, RZ, 0xc0, !PT ;  /* 0x0000009f00ff7812 */ /* 0x000fda000780c0ff */
[----:B0-----:R-:W-:Y:S05]  /*8840*/  @!P0 BRA `(.L_x_175) ;  /* 0x0000000000408947 */ /* 0x001fea0003800000 */
[----:B------:R-:W-:Y:S01]  /*8850*/  MOV R2, 0x0 ;  /* 0x0000000000027802 */ /* 0x000fe20000000f00 */
[----:B------:R-:W-:Y:S01]  /*8860*/  ULDC.64 UR4, c[0x4][0x70] ;  /* 0x01001c0000047ab9 */ /* 0x000fe20000000a00 */
[----:B------:R-:W-:Y:S01]  /*8870*/  ULDC.64 UR6, c[0x4][0x8] ;  /* 0x0100020000067ab9 */ /* 0x000fe20000000a00 */
[----:B------:R-:W-:Y:S02]  /*8880*/  IMAD.U32 R4, RZ, RZ, UR4 ;  /* 0x00000004ff047e24 */ /* 0x000fe4000f8e00ff */
[----:B------:R-:W-:Y:S01]  /*8890*/  IMAD.U32 R5, RZ, RZ, UR5 ;  /* 0x00000005ff057e24 */ /* 0x000fe2000f8e00ff */
[----:B------:R-:W0:Y:S01]  /*88a0*/  LDC.64 R2, c[0x4][R2] ;  /* 0x0100000002027b82 */ /* 0x000e220000000a00 */
[----:B------:R-:W-:Y:S01]  /*88b0*/  ULDC.64 UR4, c[0x4][0x78] ;  /* 0x01001e0000047ab9 */ /* 0x000fe20000000a00 */
[----:B------:R-:W-:Y:S02]  /*88c0*/  IMAD.U32 R10, RZ, RZ, UR6 ;  /* 0x00000006ff0a7e24 */ /* 0x000fe4000f8e00ff */
[----:B------:R-:W-:-:S02]  /*88d0*/  IMAD.U32 R6, RZ, RZ, UR4 ;  /* 0x00000004ff067e24 */ /* 0x000fc4000f8e00ff */
[----:B------:R-:W-:Y:S02]  /*88e0*/  IMAD.U32 R7, RZ, RZ, UR5 ;  /* 0x00000005ff077e24 */ /* 0x000fe4000f8e00ff */
[----:B------:R-:W-:Y:S02]  /*88f0*/  IMAD.U32 R11, RZ, RZ, UR7 ;  /* 0x00000007ff0b7e24 */ /* 0x000fe4000f8e00ff */
[----:B------:R-:W-:Y:S02]  /*8900*/  IMAD.MOV.U32 R8, RZ, RZ, 0x70 ;  /* 0x00000070ff087424 */ /* 0x000fe400078e00ff */
[----:B------:R-:W-:Y:S02]  /*8910*/  IMAD.MOV.U32 R12, RZ, RZ, 0x1 ;  /* 0x00000001ff0c7424 */ /* 0x000fe400078e00ff */
[----:B------:R-:W-:-:S07]  /*8920*/  IMAD.MOV.U32 R13, RZ, RZ, RZ ;  /* 0x000000ffff0d7224 */ /* 0x000fce00078e00ff */
[----:B------:R-:W-:-:S07]  /*8930*/  LEPC R20, `(.L_x_175) ;  /* 0x000000001014794e */ /* 0x000fce0000000000 */
[----:B0-----:R-:W-:Y:S05]  /*8940*/  CALL.ABS.NOINC R2 ;  /* 0x0000000002007343 */ /* 0x001fea0003c00000 */
.L_x_175:
[----:B------:R-:W-:-:S05]  /*8950*/  VIADD R0, R18, 0x28800 ;  /* 0x0002880012007836 */ /* 0x000fca0000000000 */
[----:B------:R-:W-:-:S13]  /*8960*/  LOP3.LUT P0, RZ, R0, 0x3ff, RZ, 0xc0, !PT ;  /* 0x000003ff00ff7812 */ /* 0x000fda000780c0ff */
[----:B------:R-:W-:Y:S05]  /*8970*/  @!P0 BRA `(.L_x_176) ;  /* 0x0000000000408947 */ /* 0x000fea0003800000 */
        /* <DEDUP_REMOVED lines=16> */
.L_x_176:
[----:B------:R-:W0:Y:S02]  /*8a80*/  LDC R0, c[0x0][0x28c] ;  /* 0x0000a300ff007b82 */ /* 0x000e240000000800 */
[----:B0-----:R-:W-:-:S13]  /*8a90*/  ISETP.GE.AND P0, PT, R0, 0x1, PT ;  /* 0x000000010000780c */ /* 0x001fda0003f06270 */
[----:B------:R-:W-:Y:S05]  /*8aa0*/  @!P0 BRA `(.L_x_174) ;  /* 0x0000000c00648947 */ /* 0x000fea0003800000 */
[----:B------:R-:W-:Y:S01]  /*8ab0*/  IMAD.SHL.U32 R0, R17, 0x100, RZ ;  /* 0x0000010011007824 */ /* 0x000fe200078e00ff */
[----:B------:R0:W5:Y:S01]  /*8ac0*/  LDL R4, [R1+0x34] ;  /* 0x0000340001047983 */ /* 0x0001620000100800 */
[----:B------:R-:W-:Y:S02]  /*8ad0*/  IMAD.SHL.U32 R2, R16, 0x40, RZ ;  /* 0x0000004010027824 */ /* 0x000fe400078e00ff */
[C---:B------:R-:W-:Y:S01]  /*8ae0*/  VIADD R8, R0.reuse, 0x8 ;  /* 0x0000000800087836 */ /* 0x040fe20000000000 */
[----:B------:R0:W5:Y:S01]  /*8af0*/  LDL R5, [R1+0x24] ;  /* 0x0000240001057983 */ /* 0x0001620000100800 */
[C---:B------:R-:W-:Y:S02]  /*8b00*/  VIADD R9, R0.reuse, 0x10 ;  /* 0x0000001000097836 */ /* 0x040fe40000000000 */
[----:B------:R-:W-:Y:S01]  /*8b10*/  IMAD.MOV.U32 R3, RZ, RZ, RZ ;  /* 0x000000ffff037224 */ /* 0x000fe200078e00ff */
[----:B------:R0:W5:Y:S01]  /*8b20*/  LDL R6, [R1+0x2c] ;  /* 0x00002c0001067983 */ /* 0x0001620000100800 */
[----:B------:R-:W-:-:S03]  /*8b30*/  VIADD R7, R0, 0x18 ;  /* 0x0000001800077836 */ /* 0x000fc60000000000 */
[----:B------:R1:W-:Y:S01]  /*8b40*/  STL [R1+0x4], R8 ;  /* 0x0000040801007387 */ /* 0x0003e20000100800 */
[C---:B------:R-:W-:Y:S02]  /*8b50*/  VIADD R10, R0.reuse, 0x30 ;  /* 0x00000030000a7836 */ /* 0x040fe40000000000 */
[C---:B------:R-:W-:Y:S01]  /*8b60*/  VIADD R11, R0.reuse, 0x38 ;  /* 0x00000038000b7836 */ /* 0x040fe20000000000 */
[----:B------:R2:W-:Y:S01]  /*8b70*/  STL [R1], R9 ;  /* 0x0000000901007387 */ /* 0x0005e20000100800 */
[C---:B------:R-:W-:Y:S02]  /*8b80*/  VIADD R12, R0.reuse, 0x40 ;  /* 0x00000040000c7836 */ /* 0x040fe40000000000 */
[C---:B------:R-:W-:Y:S02]  /*8b90*/  VIADD R13, R0.reuse, 0x48 ;  /* 0x00000048000d7836 */ /* 0x040fe40000000000 */
[C---:B------:R-:W-:Y:S02]  /*8ba0*/  VIADD R14, R0.reuse, 0x50 ;  /* 0x00000050000e7836 */ /* 0x040fe40000000000 */
[----:B-1----:R-:W-:-:S02]  /*8bb0*/  VIADD R8, R0, 0x20 ;  /* 0x0000002000087836 */ /* 0x002fc40000000000 */
[C---:B------:R-:W-:Y:S02]  /*8bc0*/  VIADD R15, R0.reuse, 0x58 ;  /* 0x00000058000f7836 */ /* 0x040fe40000000000 */
[C---:B--2---:R-:W-:Y:S02]  /*8bd0*/  VIADD R9, R0.reuse, 0x28 ;  /* 0x0000002800097836 */ /* 0x044fe40000000000 */
[C---:B------:R-:W-:Y:S02]  /*8be0*/  VIADD R16, R0.reuse, 0x60 ;  /* 0x0000006000107836 */ /* 0x040fe40000000000 */
[C---:B------:R-:W-:Y:S02]  /*8bf0*/  VIADD R17, R0.reuse, 0x68 ;  /* 0x0000006800117836 */ /* 0x040fe40000000000 */
[C---:B------:R-:W-:Y:S02]  /*8c00*/  VIADD R18, R0.reuse, 0x70 ;  /* 0x0000007000127836 */ /* 0x040fe40000000000 */
[----:B------:R-:W-:-:S02]  /*8c10*/  VIADD R19, R0, 0x78 ;  /* 0x0000007800137836 */ /* 0x000fc40000000000 */
[C---:B------:R-:W-:Y:S02]  /*8c20*/  VIADD R20, R0.reuse, 0x80 ;  /* 0x0000008000147836 */ /* 0x040fe40000000000 */
[C---:B------:R-:W-:Y:S02]  /*8c30*/  VIADD R21, R0.reuse, 0x88 ;  /* 0x0000008800157836 */ /* 0x040fe40000000000 */
        /* <DEDUP_REMOVED lines=13> */
[----:B0-----:R-:W-:-:S07]  /*8d10*/  VIADD R35, R0, 0xf8 ;  /* 0x000000f800237836 */ /* 0x001fce0000000000 */
.L_x_180:
[----:B------:R0:W-:Y:S04]  /*8d20*/  STL [R1+0x38], R0 ;  /* 0x0000380001007387 */ /* 0x0001e80000100800 */
[----:B0-----:R-:W2:Y:S01]  /*8d30*/  LDL R0, [R1+0x20] ;  /* 0x0000200001007983 */ /* 0x001ea20000100800 */
[----:B-----5:R-:W-:Y:S01]  /*8d40*/  SHF.L.U32 R37, R5, 0x1f, RZ ;  /* 0x0000001f05257819 */ /* 0x020fe200000006ff */
[----:B--2---:R-:W-:Y:S02]  /*8d50*/  IMAD R36, R6, 0x8, R0 ;  /* 0x0000000806247824 */ /* 0x004fe400078e0200 */
[----:B------:R0:W5:Y:S02]  /*8d60*/  LDL.LU R0, [R1+0x38] ;  /* 0x0000380001007983 */ /* 0x0001640000300800 */
[----:B------:R-:W1:Y:S02]  /*8d70*/  SYNCS.PHASECHK.TRANS64.TRYWAIT P0, [R36+URZ+0x28], R37 ;  /* 0x00002825240075a7 */ /* 0x000e64000800017f */
[----:B01----:R-:W-:Y:S05]  /*8d80*/  @!P0 BRA `(.L_x_177) ;  /* 0x0000001800208947 */ /* 0x003fea0003800000 */
.L_x_200:
[----:B------:R1:W-:Y:S04]  /*8d90*/  STL [R1+0x3c], R2 ;  /* 0x00003c0201007387 */ /* 0x0003e80000100800 */
[----:B-----5:R2:W-:Y:S01]  /*8da0*/  STL [R1+0x38], R0 ;  /* 0x0000380001007387 */ /* 0x0205e20000100800 */
[----:B-1----:R-:W1:Y:S03]  /*8db0*/  S2R R2, SR_TID.X ;  /* 0x0000000000027919 */ /* 0x002e660000002100 */
[----:B--2---:R-:W2:Y:S01]  /*8dc0*/  LDL R0, [R1+0x10] ;  /* 0x0000100001007983 */ /* 0x004ea20000100800 */
[----:B-1----:R-:W-:-:S03]  /*8dd0*/  LOP3.LUT P0, RZ, R2, 0x7f, RZ, 0xc0, !PT ;  /* 0x0000007f02ff7812 */ /* 0x002fc6000780c0ff */
[----:B------:R1:W5:Y:S10]  /*8de0*/  LDL.LU R2, [R1+0x3c] ;  /* 0x00003c0001027983 */ /* 0x0003740000300800 */
[----:B0-----:R-:W0:Y:S02]  /*8df0*/  @!P0 LDC R37, c[0x0][0x500] ;  /* 0x00014000ff258b82 */ /* 0x001e240000000800 */
[----:B0-----:R2:W-:Y:S02]  /*8e00*/  @!P0 SYNCS.ARRIVE.TRANS64 RZ, [R36+URZ], R37 ;  /* 0x0000002524ff89a7 */ /* 0x0015e4000800003f */
[----:B--2---:R-:W-:-:S02]  /*8e10*/  PRMT R37, R0, 0x9910, RZ ;  /* 0x0000991000257816 */ /* 0x004fc400000000ff */
[----:B------:R1:W5:Y:S02]  /*8e20*/  LDL.LU R0, [R1+0x38] ;  /* 0x0000380001007983 */ /* 0x0003640000300800 */
[----:B------:R-:W-:-:S13]  /*8e30*/  ISETP.NE.AND P0, PT, R37, 0x2, PT ;  /* 0x000000022500780c */ /* 0x000fda0003f05270 */
[----:B-1----:R-:W-:Y:S05]  /*8e40*/  @P0 BRA `(.L_x_178) ;  /* 0x0000000000040947 */ /* 0x002fea0003800000 */
[----:B------:R-:W-:Y:S01]  /*8e50*/  BPT.TRAP 0x1 ;  /* 0x000000040000795c */ /* 0x000fe20000300000 */
.L_x_178:
[----:B-----5:R0:W-:Y:S04]  /*8e60*/  STL [R1+0x38], R0 ;  /* 0x0000380001007387 */ /* 0x0201e80000100800 */
[----:B0-----:R-:W2:Y:S02]  /*8e70*/  LDL R0, [R1+0xc] ;  /* 0x00000c0001007983 */ /* 0x001ea40000100800 */
[----:B--2---:R-:W-:Y:S02]  /*8e80*/  LOP3.LUT P0, RZ, R0, 0x1, RZ, 0xc0, !PT ;  /* 0x0000000100ff7812 */ /* 0x004fe4000780c0ff */
[----:B------:R0:W5:Y:S11]  /*8e90*/  LDL.LU R0, [R1+0x38] ;  /* 0x0000380001007983 */ /* 0x0001760000300800 */
[----:B0-----:R-:W-:Y:S05]  /*8ea0*/  @P0 BRA `(.L_x_179) ;  /* 0x0000000000040947 */ /* 0x001fea0003800000 */
[----:B------:R-:W-:Y:S01]  /*8eb0*/  BPT.TRAP 0x1 ;  /* 0x000000040000795c */ /* 0x000fe20000300000 */
.L_x_179:
[----:B------:R0:W-:Y:S04]  /*8ec0*/  STL [R1+0x44], R35 ;  /* 0x0000442301007387 */ /* 0x0001e80000100800 */
[----:B0-----:R-:W2:Y:S04]  /*8ed0*/  LDL R35, [R1+0x20] ;  /* 0x0000200001237983 */ /* 0x001ea80000100800 */
[----:B------:R0:W-:Y:S04]  /*8ee0*/  STL [R1+0x40], R2 ;  /* 0x0000400201007387 */ /* 0x0001e80000100800 */
[----:B0-----:R-:W3:Y:S04]  /*8ef0*/  LDL R2, [R1+0x8] ;  /* 0x0000080001027983 */ /* 0x001ee80000100800 */
[----:B------:R0:W-:Y:S04]  /*8f00*/  STL [R1+0x3c], R4 ;  /* 0x00003c0401007387 */ /* 0x0001e80000100800 */
[----:B0-----:R-:W4:Y:S04]  /*8f10*/  LDL R4, [R1+0x4] ;  /* 0x0000040001047983 */ /* 0x001f280000100800 */
[----:B------:R0:W-:Y:S04]  /*8f20*/  STL [R1+0x38], R5 ;  /* 0x0000380501007387 */ /* 0x0001e80000100800 */
[----:B0-----:R-:W4:Y:S01]  /*8f30*/  LDL R5, [R1] ;  /* 0x0000000001057983 */ /* 0x001f220000100800 */
[----:B------:R-:W-:Y:S01]  /*8f40*/  R2UR UR17, R36 ;  /* 0x00000000241172ca */ /* 0x000fe200000e0000 */
[----:B------:R-:W-:Y:S01]  /*8f50*/  UIADD3 UR14, UP0, UR46, 0xf0, URZ ;  /* 0x000000f02e0e7890 */ /* 0x000fe2000ff1e03f */
[----:B------:R-:W-:-:S02]  /*8f60*/  R2UR UR19, R3 ;  /* 0x00000000031372ca */ /* 0x000fc400000e0000 */
[----:B-----5:R-:W-:Y:S01]  /*8f70*/  R2UR UR18, R0 ;  /* 0x00000000001272ca */ /* 0x020fe200000e0000 */
[----:B------:R-:W-:Y:S01]  /*8f80*/  UIADD3.X UR15, URZ, UR47, URZ, UP0, !UPT ;  /* 0x0000002f3f0f7290 */ /* 0x000fe200087fe43f */
[----:B------:R-:W-:Y:S01]  /*8f90*/  UMOV UR6, 0x0 ;  /* 0x0000000000067882 */ /* 0x000fe20000000000 */
[----:B------:R-:W-:Y:S01]  /*8fa0*/  UMOV UR7, 0x10000000 ;  /* 0x1000000000077882 */ /* 0x000fe20000000000 */
[----:B------:R-:W-:Y:S02]  /*8fb0*/  R2UR UR26, R7 ;  /* 0x00000000071a72ca */ /* 0x000fe400000e0000 */
[----:B------:R-:W-:Y:S01]  /*8fc0*/  R2UR UR10, R9 ;  /* 0x00000000090a72ca */ /* 0x000fe200000e0000 */
[----:B--2---:R-:W-:-:S05]  /*8fd0*/  IMAD R36, R6, 0x8000, R35 ;  /* 0x0000800006247824 */ /* 0x004fca00078e0223 */
[----:B------:R-:W-:Y:S01]  /*8fe0*/  R2UR UR5, R36 ;  /* 0x00000000240572ca */ /* 0x000fe200000e0000 */
[----:B------:R-:W-:Y:S02]  /*8ff0*/  IMAD R36, R6, 0x2000, R35 ;  /* 0x0000200006247824 */ /* 0x000fe400078e0223 */
[----:B------:R-:W2:Y:S01]  /*9000*/  LDL.LU R35, [R1+0x44] ;  /* 0x0000440001237983 */ /* 0x000ea20000300800 */
[----:B---3--:R-:W-:-:S03]  /*9010*/  R2UR UR20, R2 ;  /* 0x00000000021472ca */ /* 0x008fc600000e0000 */
[----:B------:R-:W3:Y:S01]  /*9020*/  LDL.LU R2, [R1+0x40] ;  /* 0x0000400001027983 */ /* 0x000ee20000300800 */
[----:B----4-:R-:W-:-:S03]  /*9030*/  R2UR UR50, R4 ;  /* 0x00000000043272ca */ /* 0x010fc600000e0000 */
[----:B------:R-:W4:Y:S01]  /*9040*/  LDL.LU R4, [R1+0x3c] ;  /* 0x00003c0001047983 */ /* 0x000f220000300800 */
[----:B------:R-:W-:-:S03]  /*9050*/  R2UR UR34, R5 ;  /* 0x00000000052272ca */ /* 0x000fc600000e0000 */
[----:B------:R-:W3:Y:S01]  /*9060*/  LDL.LU R5, [R1+0x38] ;  /* 0x0000380001057983 */ /* 0x000ee20000300800 */
[----:B------:R-:W-:Y:S01]  /*9070*/  UIADD3 UR16, UR5, 0x800, URZ ;  /* 0x0000080005107890 */ /* 0x000fe2000fffe03f */
[----:B------:R-:W-:Y:S01]  /*9080*/  R2UR UR42, R10 ;  /* 0x000000000a2a72ca */ /* 0x000fe200000e0000 */
[----:B------:R-:W-:Y:S01]  /*9090*/  UIADD3 UR48, UR5, 0xc00, URZ ;  /* 0x00000c0005307890 */ /* 0x000fe2000fffe03f */
[----:B------:R-:W-:Y:S01]  /*90a0*/  R2UR UR58, R25 ;  /* 0x00000000193a72ca */ /* 0x000fe200000e0000 */
[----:B------:R-:W-:Y:S01]  /*90b0*/  UIADD3 UR32, UR5, 0x1000, URZ ;  /* 0x0000100005207890 */ /* 0x000fe2000fffe03f */
[----:B------:R-:W-:-:S04]  /*90c0*/  R2UR UR4, R36 ;  /* 0x00000000240472ca */ /* 0x000fc800000e0000 */
[----:B------:R0:W-:Y:S01]  /*90d0*/  UTMALDG.3D [UR16], [UR14], desc[UR6] ;  /* 0x000006100e0075b4 */ /* 0x0001e20008011000 */
[----:B------:R-:W-:Y:S02]  /*90e0*/  UIADD3 UR24, UR5, 0x1400, URZ ;  /* 0x0000140005187890 */ /* 0x000fe4000fffe03f */
[----:B------:R-:W-:Y:S01]  /*90f0*/  UIADD3 UR8, UR5, 0x1c00, URZ ;  /* 0x00001c0005087890 */ /* 0x000fe2000fffe03f */
[----:B------:R-:W-:Y:S01]  /*9100*/  UMOV UR49, UR17 ;  /* 0x0000001100317c82 */ /* 0x000fe20008000000 */
[----:B------:R-:W-:Y:S01]  /*9110*/  UMOV UR51, UR19 ;  /* 0x0000001300337c82 */ /* 0x000fe20008000000 */
[----:B------:R-:W-:Y:S01]  /*9120*/  UMOV UR52, UR20 ;  /* 0x0000001400347c82 */ /* 0x000fe20008000000 */
[----:B------:R-:W-:Y:S01]  /*9130*/  UMOV UR33, UR17 ;  /* 0x0000001100217c82 */ /* 0x000fe20008000000 */
[----:B------:R-:W-:Y:S01]  /*9140*/  UMOV UR35, UR19 ;  /* 0x0000001300237c82 */ /* 0x000fe20008000000 */
[----:B------:R-:W-:Y:S01]  /*9150*/  UMOV UR36, UR20 ;  /* 0x0000001400247c82 */ /* 0x000fe20008000000 */
[----:B------:R-:W-:Y:S01]  /*9160*/  UTMALDG.3D [UR48], [UR14], desc[UR6] ;  /* 0x000006300e0075b4 */ /* 0x000fe20008011000 */
[----:B------:R-:W-:Y:S01]  /*9170*/  UMOV UR25, UR17 ;  /* 0x0000001100197c82 */ /* 0x000fe20008000000 */
[----:B------:R-:W-:Y:S01]  /*9180*/  UMOV UR27, UR19 ;  /* 0x00000013001b7c82 */ /* 0x000fe20008000000 */
[----:B------:R-:W-:Y:S01]  /*9190*/  UMOV UR28, UR20 ;  /* 0x00000014001c7c82 */ /* 0x000fe20008000000 */
[----:B------:R-:W-:Y:S01]  /*91a0*/  UMOV UR9, UR17 ;  /* 0x0000001100097c82 */ /* 0x000fe20008000000 */
[----:B------:R-:W-:Y:S01]  /*91b0*/  UMOV UR11, UR19 ;  /* 0x00000013000b7c82 */ /* 0x000fe20008000000 */
[----:B------:R-:W-:Y:S01]  /*91c0*/  UMOV UR12, UR20 ;  /* 0x00000014000c7c82 */ /* 0x000fe20008000000 */
[----:B------:R1:W-:Y:S01]  /*91d0*/  UTMALDG.3D [UR32], [UR14], desc[UR6] ;  /* 0x000006200e0075b4 */ /* 0x0003e20008011000 */
[----:B0-----:R-:W-:Y:S01]  /*91e0*/  R2UR UR18, R8 ;  /* 0x00000000081272ca */ /* 0x001fe200000e0000 */
[----:B------:R-:W-:Y:S01]  /*91f0*/  UIADD3 UR16, UR5, 0x1800, URZ ;  /* 0x0000180005107890 */ /* 0x000fe2000fffe03f */
[----:B------:R0:W-:Y:S01]  /*9200*/  UTMALDG.3D [UR24], [UR14], desc[UR6] ;  /* 0x000006180e0075b4 */ /* 0x0001e20008011000 */
[----:B------:R-:W-:-:S10]  /*9210*/  UIADD3 UR40, UR5, 0x2000, URZ ;  /* 0x0000200005287890 */ /* 0x000fd4000fffe03f */
[----:B------:R0:W-:Y:S01]  /*9220*/  UTMALDG.3D [UR16], [UR14], desc[UR6] ;  /* 0x000006100e0075b4 */ /* 0x0001e20008011000 */
[----:B-1----:R-:W-:Y:S01]  /*9230*/  R2UR UR34, R11 ;  /* 0x000000000b2272ca */ /* 0x002fe200000e0000 */
[----:B------:R1:W-:Y:S01]  /*9240*/  UTMALDG.3D [UR8], [UR14], desc[UR6] ;  /* 0x000006080e0075b4 */ /* 0x0003e20008011000 */
[----:B------:R-:W-:Y:S01]  /*9250*/  UIADD3 UR32, UR5, 0x2400, URZ ;  /* 0x0000240005207890 */ /* 0x000fe2000fffe03f */
[----:B0-----:R-:W-:Y:S01]  /*9260*/  R2UR UR26, R12 ;  /* 0x000000000c1a72ca */ /* 0x001fe200000e0000 */
[----:B------:R-:W-:Y:S01]  /*9270*/  UIADD3 UR24, UR5, 0x2800, URZ ;  /* 0x0000280005187890 */ /* 0x000fe2000fffe03f */
[----:B------:R-:W-:Y:S01]  /*9280*/  R2UR UR18, R13 ;  /* 0x000000000d1272ca */ /* 0x000fe200000e0000 */
[----:B------:R-:W-:Y:S01]  /*9290*/  UIADD3 UR16, UR5, 0x2c00, URZ ;  /* 0x00002c0005107890 */ /* 0x000fe2000fffe03f */
[----:B-1----:R-:W-:Y:S01]  /*92a0*/  R2UR UR10, R14 ;  /* 0x000000000e0a72ca */ /* 0x002fe200000e0000 */
[----:B------:R-:W-:Y:S01]  /*92b0*/  UIADD3 UR8, UR5, 0x3000, URZ ;  /* 0x0000300005087890 */ /* 0x000fe2000fffe03f */
[----:B------:R-:W-:Y:S01]  /*92c0*/  UMOV UR41, UR17 ;  /* 0x0000001100297c82 */ /* 0x000fe20008000000 */
[----:B------:R-:W-:Y:S01]  /*92d0*/  UMOV UR43, UR19 ;  /* 0x00000013002b7c82 */ /* 0x000fe20008000000 */
[----:B------:R-:W-:Y:S01]  /*92e0*/  UMOV UR44, UR20 ;  /* 0x00000014002c7c82 */ /* 0x000fe20008000000 */
[----:B------:R-:W-:Y:S01]  /*92f0*/  R2UR UR50, R15 ;  /* 0x000000000f3272ca */ /* 0x000fe200000e0000 */
[----:B------:R-:W-:Y:S01]  /*9300*/  UTMALDG.3D [UR40], [UR14], desc[UR6] ;  /* 0x000006280e0075b4 */ /* 0x000fe20008011000 */
[----:B------:R-:W-:Y:S01]  /*9310*/  UIADD3 UR48, UR5, 0x3400, URZ ;  /* 0x0000340005307890 */ /* 0x000fe2000fffe03f */
[----:B------:R0:W-:Y:S01]  /*9320*/  UTMALDG.3D [UR32], [UR14], desc[UR6] ;  /* 0x000006200e0075b4 */ /* 0x0001e20008011000 */
[----:B------:R1:W-:Y:S02]  /*9330*/  UTMALDG.3D [UR24], [UR14], desc[UR6] ;  /* 0x000006180e0075b4 */ /* 0x0003e40008011000 */
[----:B------:R1:W-:Y:S01]  /*9340*/  UTMALDG.3D [UR16], [UR14], desc[UR6] ;  /* 0x000006100e0075b4 */ /* 0x0003e20008011000 */
[----:B0-----:R-:W-:Y:S01]  /*9350*/  R2UR UR34, R16 ;  /* 0x00000000102272ca */ /* 0x001fe200000e0000 */
[----:B------:R0:W-:Y:S01]  /*9360*/  UTMALDG.3D [UR8], [UR14], desc[UR6] ;  /* 0x000006080e0075b4 */ /* 0x0001e20008011000 */
[----:B------:R-:W-:Y:S01]  /*9370*/  UIADD3 UR32, UR5, 0x3800, URZ ;  /* 0x0000380005207890 */ /* 0x000fe2000fffe03f */
[----:B-1----:R-:W-:Y:S01]  /*9380*/  R2UR UR26, R17 ;  /* 0x00000000111a72ca */ /* 0x002fe200000e0000 */
[----:B------:R-:W-:-:S02]  /*9390*/  UIADD3 UR24, UR5, 0x3c00, URZ ;  /* 0x00003c0005187890 */ /* 0x000fc4000fffe03f */
[----:B------:R-:W-:Y:S01]  /*93a0*/  UTMALDG.3D [UR48], [UR14], desc[UR6] ;  /* 0x000006300e0075b4 */ /* 0x000fe20008011000 */
[----:B------:R-:W-:Y:S01]  /*93b0*/  R2UR UR18, R18 ;  /* 0x00000000121272ca */ /* 0x000fe200000e0000 */
[----:B------:R-:W-:-:S05]  /*93c0*/  UIADD3 UR16, UR5, 0x4000, URZ ;  /* 0x0000400005107890 */ /* 0x000fca000fffe03f */
[----:B------:R1:W-:Y:S01]  /*93d0*/  UTMALDG.3D [UR32], [UR14], desc[UR6] ;  /* 0x000006200e0075b4 */ /* 0x0003e20008011000 */
[----:B0-----:R-:W-:Y:S01]  /*93e0*/  R2UR UR10, R19 ;  /* 0x00000000130a72ca */ /* 0x001fe200000e0000 */
[----:B------:R-:W-:Y:S01]  /*93f0*/  UIADD3 UR8, UR5, 0x4400, URZ ;  /* 0x0000440005087890 */ /* 0x000fe2000fffe03f */
[----:B------:R-:W-:Y:S01]  /*9400*/  R2UR UR42, R20 ;  /* 0x00000000142a72ca */ /* 0x000fe200000e0000 */
[----:B------:R0:W-:Y:S01]  /*9410*/  UTMALDG.3D [UR24], [UR14], desc[UR6] ;  /* 0x000006180e0075b4 */ /* 0x0001e20008011000 */
[----:B------:R-:W-:Y:S02]  /*9420*/  UIADD3 UR40, UR5, 0x4800, URZ ;  /* 0x0000480005287890 */ /* 0x000fe4000fffe03f */
[----:B------:R0:W-:Y:S01]  /*9430*/  UTMALDG.3D [UR16], [UR14], desc[UR6] ;  /* 0x000006100e0075b4 */ /* 0x0001e20008011000 */
[----:B-1----:R-:W-:-:S06]  /*9440*/  R2UR UR34, R21 ;  /* 0x00000000152272ca */ /* 0x002fcc00000e0000 */
[----:B------:R1:W-:Y:S01]  /*9450*/  UTMALDG.3D [UR8], [UR14], desc[UR6] ;  /* 0x000006080e0075b4 */ /* 0x0003e20008011000 */
[----:B------:R-:W-:Y:S01]  /*9460*/  UIADD3 UR32, UR5, 0x4c00, URZ ;  /* 0x00004c0005207890 */ /* 0x000fe2000fffe03f */
[----:B0-----:R-:W-:Y:S01]  /*9470*/  R2UR UR26, R22 ;  /* 0x00000000161a72ca */ /* 0x001fe200000e0000 */
[----:B------:R-:W-:Y:S01]  /*9480*/  UIADD3 UR24, UR5, 0x5000, URZ ;  /* 0x0000500005187890 */ /* 0x000fe2000fffe03f */
[----:B------:R0:W-:Y:S01]  /*9490*/  UTMALDG.3D [UR40], [UR14], desc[UR6] ;  /* 0x000006280e0075b4 */ /* 0x0001e20008011000 */
[----:B------:R-:W-:Y:S01]  /*94a0*/  R2UR UR18, R23 ;  /* 0x00000000171272ca */ /* 0x000fe200000e0000 */
[----:B------:R-:W-:Y:S01]  /*94b0*/  UIADD3 UR16, UR5, 0x5400, URZ ;  /* 0x0000540005107890 */ /* 0x000fe2000fffe03f */
[----:B------:R-:W-:-:S03]  /*94c0*/  R2UR UR50, R26 ;  /* 0x000000001a3272ca */ /* 0x000fc600000e0000 */
[----:B------:R0:W-:Y:S01]  /*94d0*/  UTMALDG.3D [UR32], [UR14], desc[UR6] ;  /* 0x000006200e0075b4 */ /* 0x0001e20008011000 */
[----:B-1----:R-:W-:Y:S01]  /*94e0*/  R2UR UR10, R24 ;  /* 0x00000000180a72ca */ /* 0x002fe200000e0000 */
[----:B------:R-:W-:-:S03]  /*94f0*/  UIADD3 UR8, UR5, 0x5800, URZ ;  /* 0x0000580005087890 */ /* 0x000fc6000fffe03f */
[----:B------:R1:W-:Y:S01]  /*9500*/  UTMALDG.3D [UR24], [UR14], desc[UR6] ;  /* 0x000006180e0075b4 */ /* 0x0003e20008011000 */
[----:B------:R-:W-:Y:S02]  /*9510*/  UIADD3 UR56, UR5, 0x5c00, URZ ;  /* 0x00005c0005387890 */ /* 0x000fe4000fffe03f */
[----:B------:R-:W-:Y:S01]  /*9520*/  UIADD3 UR48, UR5, 0x6000, URZ ;  /* 0x0000600005307890 */ /* 0x000fe2000fffe03f */
[----:B0-----:R-:W-:Y:S01]  /*9530*/  R2UR UR42, R27 ;  /* 0x000000001b2a72ca */ /* 0x001fe200000e0000 */
[----:B------:R0:W-:Y:S01]  /*9540*/  UTMALDG.3D [UR16], [UR14], desc[UR6] ;  /* 0x000006100e0075b4 */ /* 0x0001e20008011000 */
[----:B------:R-:W-:Y:S01]  /*9550*/  UIADD3 UR40, UR5, 0x6400, URZ ;  /* 0x0000640005287890 */ /* 0x000fe2000fffe03f */
[----:B------:R-:W-:Y:S02]  /*9560*/  R2UR UR34, R28 ;  /* 0x000000001c2272ca */ /* 0x000fe400000e0000 */
[----:B------:R0:W-:Y:S01]  /*9570*/  UTMALDG.3D [UR8], [UR14], desc[UR6] ;  /* 0x000006080e0075b4 */ /* 0x0001e20008011000 */
[----:B------:R-:W-:Y:S01]  /*9580*/  UIADD3 UR32, UR5, 0x6800, URZ ;  /* 0x0000680005207890 */ /* 0x000fe2000fffe03f */
[----:B-1----:R-:W-:Y:S01]  /*9590*/  R2UR UR26, R29 ;  /* 0x000000001d1a72ca */ /* 0x002fe200000e0000 */
[----:B------:R-:W-:Y:S01]  /*95a0*/  UIADD3 UR24, UR5, 0x6c00, URZ ;  /* 0x00006c0005187890 */ /* 0x000fe2000fffe03f */
[----:B0-----:R-:W-:Y:S01]  /*95b0*/  R2UR UR18, R30 ;  /* 0x000000001e1272ca */ /* 0x001fe200000e0000 */
[----:B------:R-:W-:Y:S01]  /*95c0*/  UIADD3 UR16, UR5, 0x7000, URZ ;  /* 0x0000700005107890 */ /* 0x000fe2000fffe03f */
[----:B------:R-:W-:Y:S01]  /*95d0*/  UMOV UR57, UR17 ;  /* 0x0000001100397c82 */ /* 0x000fe20008000000 */
[----:B------:R-:W-:Y:S01]  /*95e0*/  UMOV UR59, UR19 ;  /* 0x00000013003b7c82 */ /* 0x000fe20008000000 */
[----:B------:R-:W-:Y:S01]  /*95f0*/  R2UR UR10, R31 ;  /* 0x000000001f0a72ca */ /* 0x000fe200000e0000 */
[----:B------:R-:W-:Y:S01]  /*9600*/  UIADD3 UR8, UR5, 0x7400, URZ ;  /* 0x0000740005087890 */ /* 0x000fe2000fffe03f */
[----:B------:R-:W-:-:S02]  /*9610*/  UMOV UR60, UR20 ;  /* 0x00000014003c7c82 */ /* 0x000fc40008000000 */
[----:B------:R-:W-:Y:S01]  /*9620*/  UTMALDG.3D [UR56], [UR14], desc[UR6] ;  /* 0x000006380e0075b4 */ /* 0x000fe20008011000 */
[----:B------:R-:W-:Y:S01]  /*9630*/  UIADD3 UR22, UP0, UR46, 0x1f0, URZ ;  /* 0x000001f02e167890 */ /* 0x000fe2000ff1e03f */
[----:B------:R-:W-:Y:S01]  /*9640*/  UTMALDG.3D [UR48], [UR14], desc[UR6] ;  /* 0x000006300e0075b4 */ /* 0x000fe20008011000 */
[----:B------:R0:W-:Y:S01]  /*9650*/  UTMALDG.3D [UR40], [UR14], desc[UR6] ;  /* 0x000006280e0075b4 */ /* 0x0001e20008011000 */
[----:B------:R-:W-:Y:S01]  /*9660*/  VIADD R6, R6, 0x1 ;  /* 0x0000000106067836 */ /* 0x000fe20000000000 */
[----:B------:R1:W-:Y:S01]  /*9670*/  UTMALDG.3D [UR32], [UR14], desc[UR6] ;  /* 0x000006200e0075b4 */ /* 0x0003e20008011000 */
[----:B------:R-:W-:Y:S01]  /*9680*/  UIADD3.X UR23, URZ, UR47, URZ, UP0, !UPT ;  /* 0x0000002f3f177290 */ /* 0x000fe200087fe43f */
[----:B------:R4:W-:Y:S01]  /*9690*/  UTMALDG.3D [UR24], [UR14], desc[UR6] ;  /* 0x000006180e0075b4 */ /* 0x0009e20008011000 */
[----:B0-----:R-:W-:Y:S01]  /*96a0*/  R2UR UR42, R32 ;  /* 0x00000000202a72ca */ /* 0x001fe200000e0000 */
[----:B------:R2:W-:Y:S01]  /*96b0*/  UTMALDG.3D [UR16], [UR14], desc[UR6] ;  /* 0x000006100e0075b4 */ /* 0x0005e20008011000 */
[----:B------:R-:W-:Y:S01]  /*96c0*/  UIADD3 UR40, UR5, 0x7800, URZ ;  /* 0x0000780005287890 */ /* 0x000fe2000fffe03f */
[----:B-1----:R-:W-:Y:S01]  /*96d0*/  R2UR UR34, R33 ;  /* 0x00000000212272ca */ /* 0x002fe200000e0000 */
[----:B------:R3:W-:Y:S01]  /*96e0*/  UTMALDG.3D [UR8], [UR14], desc[UR6] ;  /* 0x000006080e0075b4 */ /* 0x0007e20008011000 */
[----:B----4-:R-:W-:Y:S01]  /*96f0*/  VIADD R4, R4, 0xffffffff ;  /* 0xffffffff04047836 */ /* 0x010fe20000000000 */
[----:B------:R-:W-:Y:S01]  /*9700*/  UIADD3 UR32, UR5, 0x7c00, URZ ;  /* 0x00007c0005207890 */ /* 0x000fe2000fffe03f */
[----:B------:R-:W-:Y:S01]  /*9710*/  R2UR UR26, R34 ;  /* 0x00000000221a72ca */ /* 0x000fe200000e0000 */
[----:B------:R-:W-:-:S02]  /*9720*/  UIADD3 UR24, UR5, 0x8000, URZ ;  /* 0x0000800005187890 */ /* 0x000fc4000fffe03f */
[----:B------:R-:W-:-:S03]  /*9730*/  ISETP.GT.AND P1, PT, R4, 0x1, PT ;  /* 0x000000010400780c */ /* 0x000fc60003f24270 */
[----:B------:R0:W-:Y:S01]  /*9740*/  UTMALDG.3D [UR40], [UR14], desc[UR6] ;  /* 0x000006280e0075b4 */ /* 0x0001e20008011000 */
[----:B--2---:R-:W-:Y:S01]  /*9750*/  R2UR UR18, R35 ;  /* 0x00000000231272ca */ /* 0x004fe200000e0000 */
[----:B------:R-:W-:Y:S01]  /*9760*/  UIADD3 UR16, UR5, 0x8400, URZ ;  /* 0x0000840005107890 */ /* 0x000fe2000fffe03f */
[----:B------:R-:W-:Y:S01]  /*9770*/  ISETP.NE.AND P0, PT, R6, 0x5, PT ;  /* 0x000000050600780c */ /* 0x000fe20003f05270 */
[----:B------:R0:W-:Y:S01]  /*9780*/  UTMALDG.3D [UR32], [UR14], desc[UR6] ;  /* 0x000006200e0075b4 */ /* 0x0001e20008011000 */
[----:B---3--:R-:W-:Y:S01]  /*9790*/  R2UR UR11, R2 ;  /* 0x00000000020b72ca */ /* 0x008fe200000e0000 */
[----:B------:R-:W-:Y:S01]  /*97a0*/  UIADD3 UR8, UR4, 0x28800, URZ ;  /* 0x0002880004087890 */ /* 0x000fe2000fffe03f */
[----:B------:R-:W-:Y:S01]  /*97b0*/  SEL R36, RZ, 0x1, P0 ;  /* 0x00000001ff247807 */ /* 0x000fe20000000000 */
[----:B------:R0:W-:Y:S01]  /*97c0*/  UTMALDG.3D [UR24], [UR14], desc[UR6] ;  /* 0x000006180e0075b4 */ /* 0x0001e20008011000 */
[----:B------:R-:W-:Y:S01]  /*97d0*/  UMOV UR10, UR19 ;  /* 0x00000013000a7c82 */ /* 0x000fe20008000000 */
[----:B------:R-:W-:Y:S01]  /*97e0*/  VIADD R3, R3, 0x20 ;  /* 0x0000002003037836 */ /* 0x000fe20000000000 */
[----:B------:R-:W-:-:S03]  /*97f0*/  LOP3.LUT R5, R5, R36, RZ, 0x3c, !PT ;  /* 0x0000002405057212 */ /* 0x000fc600078e3cff */
[----:B------:R0:W-:Y:S01]  /*9800*/  UTMALDG.3D [UR16], [UR14], desc[UR6] ;  /* 0x000006100e0075b4 */ /* 0x0001e20008011000 */
[----:B------:R-:W-:-:S03]  /*9810*/  SEL R6, R6, RZ, P0 ;  /* 0x000000ff06067207 */ /* 0x000fc60000000000 */
[----:B------:R0:W-:Y:S02]  /*9820*/  UTMALDG.3D [UR8], [UR22], desc[UR6] ;  /* 0x00000608160075b4 */ /* 0x0001e40008011000 */
[----:B0-----:R-:W-:Y:S05]  /*9830*/  @P1 BRA `(.L_x_180) ;  /* 0xfffffff400381947 */ /* 0x001fea000383ffff */
.L_x_174:
[----:B------:R-:W-:Y:S05]  /*9840*/  BSYNC B6 ;  /* 0x0000000000067941 */ /* 0x000fea0003800000 */
.L_x_173:
[----:B------:R-:W2:Y:S01]  /*9850*/  LDL.LU R30, [R1+0x30] ;  /* 0x00003000011e7983 */ /* 0x000ea20000300800 */
[----:B------:R-:W-:-:S03]  /*9860*/  ULDC.64 UR4, c[0x0][0x650] ;  /* 0x0001940000047ab9 */ /* 0x000fc60000000a00 */
[----:B------:R-:W3:Y:S04]  /*9870*/  LDL.LU R31, [R1+0x2c] ;  /* 0x00002c00011f7983 */ /* 0x000ee80000300800 */
[----:B------:R-:W3:Y:S04]  /*9880*/  LDL R32, [R1+0x28] ;  /* 0x0000280001207983 */ /* 0x000ee80000100800 */
[----:B------:R-:W4:Y:S04]  /*9890*/  LDL.LU R33, [R1+0x24] ;  /* 0x0000240001217983 */ /* 0x000f280000300800 */
[----:B------:R-:W5:Y:S04]  /*98a0*/  LDL.LU R34, [R1+0x18] ;  /* 0x0000180001227983 */ /* 0x000f680000300800 */
[----:B------:R-:W4:Y:S01]  /*98b0*/  LDL.LU R35, [R1+0x1c] ;  /* 0x00001c0001237983 */ /* 0x000f220000300800 */
[----:B------:R-:W-:Y:S01]  /*98c0*/  BSSY B0, `(.L_x_181) ;  /* 0x0000077000007945 */ /* 0x000fe20003800000 */
[----:B------:R-:W-:-:S02]  /*98d0*/  IMAD.MOV.U32 R17, RZ, RZ, -0x1 ;  /* 0xffffffffff117424 */ /* 0x000fc400078e00ff */
[----:B------:R-:W-:Y:S01]  /*98e0*/  IMAD.MOV.U32 R16, RZ, RZ, -0x1 ;  /* 0xffffffffff107424 */ /* 0x000fe200078e00ff */
[----:B--2---:R-:W-:Y:S01]  /*98f0*/  LOP3.LUT P1, RZ, R30, 0xff, RZ, 0xc0, !PT ;  /* 0x000000ff1eff7812 */ /* 0x004fe2000782c0ff */
[----:B---3--:R-:W-:-:S12]  /*9900*/  IMAD.IADD R5, R32, 0x1, R31 ;  /* 0x0000000120057824 */ /* 0x008fd800078e021f */
[----:B-1----:R-:W0:Y:S01]  /*9910*/  @P1 S2R R3, SR_CgaCtaId ;  /* 0x0000000000031919 */ /* 0x002e220000008800 */
[----:B------:R-:W-:Y:S02]  /*9920*/  @P1 MOV R0, 0x400 ;  /* 0x0000040000001802 */ /* 0x000fe40000000f00 */
[----:B------:R-:W-:-:S04]  /*9930*/  ISETP.GT.U32.AND P0, PT, R5, 0x4, PT ;  /* 0x000000040500780c */ /* 0x000fc80003f04070 */
[----:B------:R-:W-:Y:S02]  /*9940*/  ISETP.LT.U32.AND P0, PT, R32, 0x5, P0 ;  /* 0x000000052000780c */ /* 0x000fe40000701070 */
[----:B----4-:R-:W-:-:S04]  /*9950*/  IADD3 R35, P2, R35, UR54, RZ ;  /* 0x0000003623237c10 */ /* 0x010fc8000ff5e0ff */
[----:B-----5:R-:W-:Y:S01]  /*9960*/  IADD3.X R34, R34, UR45, RZ, P2, !PT ;  /* 0x0000002d22227c10 */ /* 0x020fe200097fe4ff */
[----:B------:R-:W-:Y:S04]  /*9970*/  STL [R1+0x1c], R35 ;  /* 0x00001c2301007387 */ /* 0x000fe80000100800 */
[----:B------:R-:W-:Y:S01]  /*9980*/  STL [R1+0x18], R34 ;  /* 0x0000182201007387 */ /* 0x000fe20000100800 */
[----:B0-----:R-:W-:Y:S01]  /*9990*/  @P1 LEA R0, R3, R0, 0x18 ;  /* 0x0000000003001211 */ /* 0x001fe200078ec0ff */
[----:B------:R-:W-:-:S03]  /*99a0*/  IMAD.WIDE.U32 R2, R5, -0x33333333, RZ ;  /* 0xcccccccd05027825 */ /* 0x000fc600078e00ff */
[----:B------:R0:W-:Y:S01]  /*99b0*/  @P1 SYNCS.ARRIVE.TRANS64.A1T0 RZ, [R0+URZ+0x68], RZ ;  /* 0x000068ff00ff19a7 */ /* 0x0001e2000810003f */
[----:B------:R-:W-:Y:S02]  /*99c0*/  ISETP.GE.U32.AND P1, PT, R32, 0x5, PT ;  /* 0x000000052000780c */ /* 0x000fe40003f26070 */
[----:B------:R-:W-:Y:S02]  /*99d0*/  SHF.R.U32.HI R2, RZ, 0x2, R3 ;  /* 0x00000002ff027819 */ /* 0x000fe40000011603 */
[----:B0-----:R-:W-:-:S03]  /*99e0*/  SEL R0, RZ, 0x1, !P0 ;  /* 0x00000001ff007807 */ /* 0x001fc60004000000 */
[----:B------:R-:W-:Y:S01]  /*99f0*/  IMAD R3, R2, -0x5, R5 ;  /* 0xfffffffb02037824 */ /* 0x000fe200078e0205 */
[----:B------:R-:W-:Y:S02]  /*9a00*/  ISETP.GE.U32.AND P0, PT, R35, UR4, PT ;  /* 0x0000000423007c0c */ /* 0x000fe4000bf06070 */
[----:B------:R-:W-:Y:S02]  /*9a10*/  LOP3.LUT R33, R33, R0, RZ, 0x3c, !PT ;  /* 0x0000000021217212 */ /* 0x000fe400078e3cff */
[----:B------:R0:W-:Y:S01]  /*9a20*/  STL [R1+0x2c], R3 ;  /* 0x00002c0301007387 */ /* 0x0001e20000100800 */
[----:B------:R-:W-:Y:S02]  /*9a30*/  ISETP.GE.U32.AND.EX P0, PT, R34, UR5, PT, P0 ;  /* 0x0000000522007c0c */ /* 0x000fe4000bf06100 */
[--C-:B------:R-:W-:Y:S02]  /*9a40*/  @P1 LOP3.LUT R33, R33, 0x1, R2.reuse, 0x78, !PT ;  /* 0x0000000121211812 */ /* 0x100fe400078e7802 */
[----:B------:R-:W-:-:S02]  /*9a50*/  PRMT R2, RZ, 0x7610, R2 ;  /* 0x00007610ff027816 */ /* 0x000fc40000000002 */
[----:B------:R-:W-:Y:S01]  /*9a60*/  PRMT R0, RZ, 0x7610, R0 ;  /* 0x00007610ff007816 */ /* 0x000fe20000000000 */
[----:B------:R1:W-:Y:S01]  /*9a70*/  STL [R1+0x24], R33 ;  /* 0x0000242101007387 */ /* 0x0003e20000100800 */
[----:B0-----:R-:W-:-:S05]  /*9a80*/  IMAD.MOV.U32 R3, RZ, RZ, -0x1 ;  /* 0xffffffffff037424 */ /* 0x001fca00078e00ff */
[----:B------:R1:W-:Y:S04]  /*9a90*/  STL [R1+0x8], R3 ;  /* 0x0000080301007387 */ /* 0x0003e80000100800 */
[----:B------:R1:W-:Y:S01]  /*9aa0*/  STL.S16 [R1+0x30], R2 ;  /* 0x0000300201007387 */ /* 0x0003e20000100600 */
[----:B------:R-:W-:Y:S05]  /*9ab0*/  @P0 BRA `(.L_x_182) ;  /* 0x00000004005c0947 */ /* 0x000fea0003800000 */
[----:B------:R-:W-:Y:S01]  /*9ac0*/  ULDC.64 UR4, c[0x0][0x628] ;  /* 0x00018a0000047ab9 */ /* 0x000fe20000000a00 */
[----:B------:R-:W0:Y:S01]  /*9ad0*/  S2R R8, SR_CTAID.X ;  /* 0x0000000000087919 */ /* 0x000e220000002500 */
[----:B------:R-:W-:Y:S01]  /*9ae0*/  ISETP.NE.U32.AND P0, PT, RZ, UR4, PT ;  /* 0x00000004ff007c0c */ /* 0x000fe2000bf05070 */
[----:B------:R-:W-:Y:S01]  /*9af0*/  ULDC UR7, c[0x0][0x630] ;  /* 0x00018c0000077ab9 */ /* 0x000fe20000000800 */
[----:B-1----:R-:W-:Y:S01]  /*9b00*/  IMAD.MOV.U32 R2, RZ, RZ, R35 ;  /* 0x000000ffff027224 */ /* 0x002fe200078e0023 */
[----:B------:R-:W1:Y:S01]  /*9b10*/  S2R R0, SR_CTAID.Y ;  /* 0x0000000000007919 */ /* 0x000e620000002600 */
[----:B------:R-:W-:Y:S01]  /*9b20*/  ISETP.NE.AND.EX P0, PT, RZ, UR5, PT, P0 ;  /* 0x00000005ff007c0c */ /* 0x000fe2000bf05300 */
[----:B------:R-:W-:-:S12]  /*9b30*/  IMAD.MOV.U32 R3, RZ, RZ, R34 ;  /* 0x000000ffff037224 */ /* 0x000fd800078e0022 */
[----:B------:R-:W-:Y:S05]  /*9b40*/  @!P0 BRA `(.L_x_183) ;  /* 0x0000000000288947 */ /* 0x000fea0003800000 */
[----:B------:R-:W-:Y:S02]  /*9b50*/  ULDC UR6, c[0x0][0x634] ;  /* 0x00018d0000067ab9 */ /* 0x000fe40000000800 */
[----:B------:R-:W-:-:S05]  /*9b60*/  IADD3 R7, P0, R35, UR6, RZ ;  /* 0x0000000623077c10 */ /* 0x000fca000ff1e0ff */
[----:B------:R-:W-:-:S04]  /*9b70*/  IMAD.X R9, RZ, RZ, R34, P0 ;  /* 0x000000ffff097224 */ /* 0x000fc800000e0622 */
[----:B------:R-:W-:-:S04]  /*9b80*/  IMAD.WIDE.U32 R4, R9, UR4, RZ ;  /* 0x0000000409047c25 */ /* 0x000fc8000f8e00ff */
[----:B------:R-:W-:-:S04]  /*9b90*/  IMAD.WIDE.U32 R4, P0, R7, UR5, R4 ;  /* 0x0000000507047c25 */ /* 0x000fc8000f800004 */
[----:B------:R-:W-:-:S04]  /*9ba0*/  IMAD.WIDE.U32 R6, R7, UR4, RZ ;  /* 0x0000000407067c25 */ /* 0x000fc8000f8e00ff */
[----:B------:R-:W-:Y:S01]  /*9bb0*/  IMAD.X R3, RZ, RZ, RZ, P0 ;  /* 0x000000ffff037224 */ /* 0x000fe200000e06ff */
[----:B------:R-:W-:Y:S01]  /*9bc0*/  IADD3 RZ, P0, R7, R4, RZ ;  /* 0x0000000407ff7210 */ /* 0x000fe20007f1e0ff */
[----:B------:R-:W-:-:S04]  /*9bd0*/  IMAD.MOV.U32 R2, RZ, RZ, R5 ;  /* 0x000000ffff027224 */ /* 0x000fc800078e0005 */
[----:B------:R-:W-:-:S08]  /*9be0*/  IMAD.WIDE.U32.X R2, R9, UR5, R2, P0 ;  /* 0x0000000509027c25 */ /* 0x000fd000080e0402 */
.L_x_183:
[--C-:B------:R-:W-:Y:S01]  /*9bf0*/  SHF.R.U64 R6, R2, UR7, R3.reuse ;  /* 0x0000000702067c19 */ /* 0x100fe20008001203 */
[----:B------:R-:W-:Y:S01]  /*9c00*/  ULDC.64 UR4, c[0x0][0x620] ;  /* 0x0001880000047ab9 */ /* 0x000fe20000000a00 */
[----:B------:R-:W-:Y:S01]  /*9c10*/  SHF.R.U32.HI R2, RZ, UR7, R3 ;  /* 0x00000007ff027c19 */ /* 0x000fe20008011603 */
[----:B------:R-:W-:Y:S01]  /*9c20*/  IMAD.MOV.U32 R3, RZ, RZ, R34 ;  /* 0x000000ffff037224 */ /* 0x000fe200078e0022 */
[----:B------:R-:W-:Y:S01]  /*9c30*/  IADD3 R5, P0, RZ, -R6, RZ ;  /* 0x80000006ff057210 */ /* 0x000fe20007f1e0ff */
[----:B------:R-:W2:Y:S01]  /*9c40*/  LDC R15, c[0x0][0x144] ;  /* 0x00005100ff0f7b82 */ /* 0x000ea20000000800 */
[----:B0-----:R-:W-:Y:S01]  /*9c50*/  I2FP.F32.U32 R7, R8 ;  /* 0x0000000800077245 */ /* 0x001fe20000201000 */
[----:B------:R-:W-:Y:S01]  /*9c60*/  ULDC.64 UR8, c[0x0][0x640] ;  /* 0x0001900000087ab9 */ /* 0x000fe20000000a00 */
[----:B------:R-:W-:Y:S01]  /*9c70*/  ULDC UR6, c[0x0][0x608] ;  /* 0x0001820000067ab9 */ /* 0x000fe20000000800 */
[----:B------:R-:W-:Y:S01]  /*9c80*/  IMAD.X R2, RZ, RZ, ~R2, P0 ;  /* 0x000000ffff027224 */ /* 0x000fe200000e0e02 */
[----:B------:R-:W-:-:S03]  /*9c90*/  ISETP.NE.U32.AND P0, PT, RZ, UR8, PT ;  /* 0x00000008ff007c0c */ /* 0x000fc6000bf05070 */
[----:B------:R-:W-:Y:S01]  /*9ca0*/  IMAD R4, R2, UR4, RZ ;  /* 0x0000000402047c24 */ /* 0x000fe2000f8e02ff */
[----:B------:R-:W0:Y:S01]  /*9cb0*/  LDC R9, c[0x0][0x148] ;  /* 0x00005200ff097b82 */ /* 0x000e220000000800 */
[----:B------:R-:W-:Y:S01]  /*9cc0*/  IMAD.MOV.U32 R2, RZ, RZ, R35 ;  /* 0x000000ffff027224 */ /* 0x000fe200078e0023 */
[----:B------:R-:W-:-:S03]  /*9cd0*/  ISETP.NE.AND.EX P0, PT, RZ, UR9, PT, P0 ;  /* 0x00000009ff007c0c */ /* 0x000fc6000bf05300 */
[----:B------:R-:W-:Y:S01]  /*9ce0*/  IMAD.WIDE.U32 R2, R5, UR4, R2 ;  /* 0x0000000405027c25 */ /* 0x000fe2000f8e0002 */
[----:B------:R-:W-:-:S03]  /*9cf0*/  ULDC UR4, c[0x0][0x150] ;  /* 0x0000540000047ab9 */ /* 0x000fc60000000800 */
[----:B------:R-:W-:Y:S02]  /*9d00*/  IMAD R5, R5, UR5, R4 ;  /* 0x0000000505057c24 */ /* 0x000fe4000f8e0204 */
[----:B------:R-:W-:Y:S01]  /*9d10*/  FMUL R4, R7, UR4 ;  /* 0x0000000407047c20 */ /* 0x000fe20008400000 */
[----:B------:R-:W-:Y:S01]  /*9d20*/  ULDC UR4, c[0x0][0x618] ;  /* 0x0001860000047ab9 */ /* 0x000fe20000000800 */
[----:B------:R-:W-:Y:S01]  /*9d30*/  ULDC UR5, c[0x0][0x154] ;  /* 0x0000550000057ab9 */ /* 0x000fe20000000800 */
[----:B------:R-:W-:-:S03]  /*9d40*/  IMAD.IADD R3, R3, 0x1, R5 ;  /* 0x0000000103037824 */ /* 0x000fc600078e0205 */
[----:B------:R-:W3:Y:S02]  /*9d50*/  F2I.U32.TRUNC.NTZ R4, R4 ;  /* 0x0000000400047305 */ /* 0x000ee4000020f000 */
[----:B------:R-:W-:Y:S02]  /*9d60*/  SHF.R.U64 R7, R2, UR4, R3 ;  /* 0x0000000402077c19 */ /* 0x000fe40008001203 */
[----:B-1----:R-:W-:-:S05]  /*9d70*/  I2FP.F32.U32 R2, R0 ;  /* 0x0000000000027245 */ /* 0x002fca0000201000 */
[----:B------:R-:W-:Y:S01]  /*9d80*/  FMUL R12, R2, UR5 ;  /* 0x00000005020c7c20 */ /* 0x000fe20008400000 */
[----:B------:R-:W-:Y:S01]  /*9d90*/  SHF.R.U32.HI R2, RZ, UR4, R3 ;  /* 0x00000004ff027c19 */ /* 0x000fe20008011603 */
[----:B------:R-:W-:-:S03]  /*9da0*/  ULDC UR4, c[0x0][0x658] ;  /* 0x0001960000047ab9 */ /* 0x000fc60000000800 */
[--C-:B------:R-:W-:Y:S01]  /*9db0*/  SHF.R.U64 R11, R7, UR6, R2.reuse ;  /* 0x00000006070b7c19 */ /* 0x100fe20008001202 */
[----:B------:R-:W1:Y:S01]  /*9dc0*/  F2I.U32.TRUNC.NTZ R12, R12 ;  /* 0x0000000c000c7305 */ /* 0x000e62000020f000 */
[----:B------:R-:W-:Y:S01]  /*9dd0*/  SHF.R.U32.HI R2, RZ, UR6, R2 ;  /* 0x00000006ff027c19 */ /* 0x000fe20008011602 */
[----:B---3--:R-:W-:-:S03]  /*9de0*/  IMAD.MOV R4, RZ, RZ, -R4 ;  /* 0x000000ffff047224 */ /* 0x008fc600078e0a04 */
[----:B------:R-:W-:Y:S01]  /*9df0*/  SHF.R.U64 R10, R11, UR4, R2 ;  /* 0x000000040b0a7c19 */ /* 0x000fe20008001202 */
[----:B--2---:R-:W-:Y:S01]  /*9e00*/  IMAD R8, R15, R4, R8 ;  /* 0x000000040f087224 */ /* 0x004fe200078e0208 */
[----:B------:R-:W-:-:S03]  /*9e10*/  SHF.R.U32.HI R13, RZ, UR4, R2 ;  /* 0x00000004ff0d7c19 */ /* 0x000fc60008011602 */
[----:B------:R-:W-:Y:S02]  /*9e20*/  IMAD.MOV.U32 R2, RZ, RZ, R10 ;  /* 0x000000ffff027224 */ /* 0x000fe400078e000a */
[----:B------:R-:W-:Y:S01]  /*9e30*/  IMAD.MOV.U32 R3, RZ, RZ, R13 ;  /* 0x000000ffff037224 */ /* 0x000fe200078e000d */
[----:B------:R-:W-:Y:S06]  /*9e40*/  @!P0 BRA `(.L_x_184) ;  /* 0x0000000000288947 */ /* 0x000fec0003800000 */
[----:B------:R-:W-:Y:S02]  /*9e50*/  ULDC UR4, c[0x0][0x64c] ;  /* 0x0001930000047ab9 */ /* 0x000fe40000000800 */
[----:B------:R-:W-:-:S05]  /*9e60*/  IADD3 R3, P0, R10, UR4, RZ ;  /* 0x000000040a037c10 */ /* 0x000fca000ff1e0ff */
[----:B------:R-:W-:-:S04]  /*9e70*/  IMAD.X R13, RZ, RZ, R13, P0 ;  /* 0x000000ffff0d7224 */ /* 0x000fc800000e060d */
[----:B------:R-:W-:-:S04]  /*9e80*/  IMAD.WIDE.U32 R4, R13, UR8, RZ ;  /* 0x000000080d047c25 */ /* 0x000fc8000f8e00ff */
[----:B------:R-:W-:-:S04]  /*9e90*/  IMAD.WIDE.U32 R4, P0, R3, UR9, R4 ;  /* 0x0000000903047c25 */ /* 0x000fc8000f800004 */
[----:B------:R-:W-:-:S04]  /*9ea0*/  IMAD.WIDE.U32 R2, R3, UR8, RZ ;  /* 0x0000000803027c25 */ /* 0x000fc8000f8e00ff */
[----:B------:R-:W-:Y:S01]  /*9eb0*/  IMAD.MOV.U32 R2, RZ, RZ, R5 ;  /* 0x000000ffff027224 */ /* 0x000fe200078e0005 */
[----:B------:R-:W-:Y:S01]  /*9ec0*/  IADD3 RZ, P1, R3, R4, RZ ;  /* 0x0000000403ff7210 */ /* 0x000fe20007f3e0ff */
[----:B------:R-:W-:-:S04]  /*9ed0*/  IMAD.X R3, RZ, RZ, RZ, P0 ;  /* 0x000000ffff037224 */ /* 0x000fc800000e06ff */
[----:B------:R-:W-:-:S08]  /*9ee0*/  IMAD.WIDE.U32.X R2, R13, UR9, R2, P1 ;  /* 0x000000090d027c25 */ /* 0x000fd000088e0402 */
.L_x_184:
[----:B------:R-:W2:Y:S01]  /*9ef0*/  LDC R4, c[0x0][0x65c] ;  /* 0x00019700ff047b82 */ /* 0x000ea20000000800 */
[----:B------:R-:W-:Y:S01]  /*9f00*/  ULDC UR4, c[0x0][0x648] ;  /* 0x0001920000047ab9 */ /* 0x000fe20000000800 */
[----:B------:R3:W-:Y:S01]  /*9f10*/  STL [R1+0x8], R6 ;  /* 0x0000080601007387 */ /* 0x0007e20000100800 */
[----:B------:R-:W-:Y:S01]  /*9f20*/  SHF.R.U64 R2, R2, UR4, R3 ;  /* 0x0000000402027c19 */ /* 0x000fe20008001203 */
[----:B-1----:R-:W-:Y:S01]  /*9f30*/  IMAD.MOV R12, RZ, RZ, -R12 ;  /* 0x000000ffff0c7224 */ /* 0x002fe200078e0a0c */
[----:B------:R-:W-:Y:S01]  /*9f40*/  LOP3.LUT R11, R11, UR38, RZ, 0xc0, !PT ;  /* 0x000000260b0b7c12 */ /* 0x000fe2000f8ec0ff */
[----:B------:R-:W-:Y:S01]  /*9f50*/  ULDC UR4, c[0x0][0x638] ;  /* 0x00018e0000047ab9 */ /* 0x000fe20000000800 */
[----:B------:R-:W-:Y:S01]  /*9f60*/  LOP3.LUT R17, R7, UR39, RZ, 0xc0, !PT ;  /* 0x0000002707117c12 */ /* 0x000fe2000f8ec0ff */
[----:B------:R-:W-:Y:S01]  /*9f70*/  IMAD.MOV R3, RZ, RZ, -R2 ;  /* 0x000000ffff037224 */ /* 0x000fe200078e0a02 */
[----:B------:R-:W-:Y:S01]  /*9f80*/  ULDC UR5, c[0x0][0x610] ;  /* 0x0001840000057ab9 */ /* 0x000fe20000000800 */
[----:B------:R-:W-:-:S02]  /*9f90*/  IMAD R11, R2, UR37, R11 ;  /* 0x00000025020b7c24 */ /* 0x000fc4000f8e020b */
[----:B------:R-:W-:Y:S01]  /*9fa0*/  IMAD R10, R3, UR4, R10 ;  /* 0x00000004030a7c24 */ /* 0x000fe2000f8e020a */
[----:B------:R-:W-:-:S03]  /*9fb0*/  ULDC UR4, c[0x0][0x600] ;  /* 0x0001800000047ab9 */ /* 0x000fc60000000800 */
[----:B------:R-:W-:Y:S01]  /*9fc0*/  IMAD R17, R10, UR4, R17 ;  /* 0x000000040a117c24 */ /* 0x000fe2000f8e0211 */
[----:B--2---:R-:W-:-:S13]  /*9fd0*/  ISETP.NE.AND P0, PT, R4, 0x1, PT ;  /* 0x000000010400780c */ /* 0x004fda0003f05270 */
[----:B0-----:R-:W-:Y:S02]  /*9fe0*/  @P0 IMAD R8, R9, R12, R0 ;  /* 0x0000000c09080224 */ /* 0x001fe400078e0200 */
[----:B------:R-:W-:Y:S02]  /*9ff0*/  IMAD.MOV.U32 R0, RZ, RZ, 0x1 ;  /* 0x00000001ff007424 */ /* 0x000fe400078e00ff */
[----:B------:R-:W-:-:S05]  /*a000*/  IMAD R8, R11, UR5, R8 ;  /* 0x000000050b087c24 */ /* 0x000fca000f8e0208 */
[----:B------:R-:W-:Y:S02]  /*a010*/  SEL R16, R17, R8, !P0 ;  /* 0x0000000811107207 */ /* 0x000fe40004000000 */
[----:B---3--:R-:W-:-:S07]  /*a020*/  SEL R17, R8, R17, !P0 ;  /* 0x0000001108117207 */ /* 0x008fce0004000000 */
.L_x_182:
[----:B------:R-:W-:Y:S05]  /*a030*/  BSYNC B0 ;  /* 0x0000000000007941 */ /* 0x000fea0003800000 */
.L_x_181:
[----:B------:R-:W-:-:S13]  /*a040*/  LOP3.LUT P0, RZ, R0, 0xff, RZ, 0xc0, !PT ;  /* 0x000000ff00ff7812 */ /* 0x000fda000780c0ff */
[----:B------:R-:W-:Y:S05]  /*a050*/  @P0 BRA `(.L_x_185) ;  /* 0xffffffe400cc0947 */ /* 0x000fea000383ffff */
[----:B------:R-:W-:Y:S05]  /*a060*/  BSYNC B7 ;  /* 0x0000000000077941 */ /* 0x000fea0003800000 */
.L_x_171:
[----:B------:R-:W-:-:S03]  /*a070*/  UMOV UR4, 0xffffffff ;  /* 0xffffffff00047882 */ /* 0x000fc60000000000 */
[----:B------:R-:W-:Y:S05]  /*a080*/  BRA.DIV UR4, `(.L_x_186) ;  /* 0x0000000604747947 */ /* 0x000fea000b800000 */
[----:B------:R-:W-:-:S13]  /*a090*/  ELECT P6, URZ, PT ;  /* 0x00000000003f782f */ /* 0x000fda00038c0000 */
.L_x_203:
[----:B------:R-:W-:Y:S04]  /*a0a0*/  BSSY B0, `(.L_x_187) ;  /* 0x0000037000007945 */ /* 0x000fe80003800000 */
[----:B------:R-:W-:Y:S05]  /*a0b0*/  @!P6 BRA `(.L_x_188) ;  /* 0x0000000000d4e947 */ /* 0x000fea0003800000 */
[----:B------:R-:W2:Y:S02]  /*a0c0*/  LDL.LU R0, [R1+0x14] ;  /* 0x0000140001007983 */ /* 0x000ea40000300800 */
[----:B--2---:R-:W-:-:S04]  /*a0d0*/  LOP3.LUT R0, R0, 0x2, RZ, 0xfc, !PT ;  /* 0x0000000200007812 */ /* 0x004fc800078efcff */
[----:B------:R-:W-:-:S13]  /*a0e0*/  ISETP.NE.AND P0, PT, R0, 0x3, PT ;  /* 0x000000030000780c */ /* 0x000fda0003f05270 */
[----:B------:R-:W-:Y:S05]  /*a0f0*/  @!P0 BRA `(.L_x_189) ;  /* 0x0000000000048947 */ /* 0x000fea0003800000 */
[----:B------:R-:W-:Y:S01]  /*a100*/  BPT.TRAP 0x1 ;  /* 0x000000040000795c */ /* 0x000fe20000300000 */
.L_x_189:
[----:B-1----:R-:W2:Y:S04]  /*a110*/  LDL.LU R2, [R1+0x2c] ;  /* 0x00002c0001027983 */ /* 0x002ea80000300800 */
[----:B------:R-:W3:Y:S01]  /*a120*/  LDL.LU R5, [R1+0x24] ;  /* 0x0000240001057983 */ /* 0x000ee20000300800 */
[----:B------:R-:W-:Y:S01]  /*a130*/  MOV R0, 0x400 ;  /* 0x0000040000007802 */ /* 0x000fe20000000f00 */
[----:B------:R-:W0:Y:S03]  /*a140*/  S2R R3, SR_CgaCtaId ;  /* 0x0000000000037919 */ /* 0x000e260000008800 */
[----:B0-----:R-:W-:-:S05]  /*a150*/  LEA R0, R3, R0, 0x18 ;  /* 0x0000000003007211 */ /* 0x001fca00078ec0ff */
[----:B------:R-:W-:-:S04]  /*a160*/  VIADD R0, R0, 0x28 ;  /* 0x0000002800007836 */ /* 0x000fc80000000000 */
[C---:B--2---:R-:W-:Y:S02]  /*a170*/  IMAD R7, R2.reuse, 0x8, R0 ;  /* 0x0000000802077824 */ /* 0x044fe400078e0200 */
[----:B------:R-:W-:Y:S01]  /*a180*/  VIADD R2, R2, 0x1 ;  /* 0x0000000102027836 */ /* 0x000fe20000000000 */
[----:B---3--:R-:W-:-:S04]  /*a190*/  SHF.L.U32 R4, R5, 0x1f, RZ ;  /* 0x0000001f05047819 */ /* 0x008fc800000006ff */
[C---:B------:R-:W-:Y:S01]  /*a1a0*/  ISETP.NE.AND P1, PT, R2.reuse, 0x5, PT ;  /* 0x000000050200780c */ /* 0x040fe20003f25270 */
[----:B------:R-:W0:Y:S03]  /*a1b0*/  SYNCS.PHASECHK.TRANS64.TRYWAIT P0, [R7+URZ], R4 ;  /* 0x00000004070075a7 */ /* 0x000e26000800017f */
[----:B------:R-:W-:Y:S02]  /*a1c0*/  SEL R3, RZ, 0x1, P1 ;  /* 0x00000001ff037807 */ /* 0x000fe40000800000 */
[----:B------:R-:W-:Y:S02]  /*a1d0*/  SEL R9, R2, RZ, P1 ;  /* 0x000000ff02097207 */ /* 0x000fe40000800000 */
[----:B------:R-:W-:-:S03]  /*a1e0*/  LOP3.LUT R6, R5, R3, RZ, 0x3c, !PT ;  /* 0x0000000305067212 */ /* 0x000fc600078e3cff */
[----:B------:R-:W-:Y:S01]  /*a1f0*/  IMAD R8, R9, 0x8, R0 ;  /* 0x0000000809087824 */ /* 0x000fe200078e0200 */
[----:B------:R-:W-:Y:S01]  /*a200*/  SHF.L.U32 R5, R6, 0x1f, RZ ;  /* 0x0000001f06057819 */ /* 0x000fe200000006ff */
[----:B0-----:R-:W-:Y:S06]  /*a210*/  @!P0 BRA `(.L_x_190) ;  /* 0x0000000400308947 */ /* 0x001fec0003800000 */
.L_x_204:
[----:B------:R-:W1:Y:S01]  /*a220*/  SYNCS.PHASECHK.TRANS64.TRYWAIT P0, [R8+URZ], R5 ;  /* 0x00000005080075a7 */ /* 0x000e62000800017f */
[----:B------:R-:W-:-:S05]  /*a230*/  VIADD R2, R9, 0x1 ;  /* 0x0000000109027836 */ /* 0x000fca0000000000 */
[----:B------:R-:W-:-:S04]  /*a240*/  ISETP.NE.AND P1, PT, R2, 0x5, PT ;  /* 0x000000050200780c */ /* 0x000fc80003f25270 */
[----:B------:R-:W-:Y:S02]  /*a250*/  SEL R3, RZ, 0x1, P1 ;  /* 0x00000001ff037807 */ /* 0x000fe40000800000 */
[----:B0-----:R-:W-:Y:S02]  /*a260*/  SEL R7, R2, RZ, P1 ;  /* 0x000000ff02077207 */ /* 0x001fe40000800000 */
[----:B------:R-:W-:-:S03]  /*a270*/  LOP3.LUT R6, R6, R3, RZ, 0x3c, !PT ;  /* 0x0000000306067212 */ /* 0x000fc600078e3cff */
[----:B------:R-:W-:Y:S01]  /*a280*/  IMAD R9, R7, 0x8, R0 ;  /* 0x0000000807097824 */ /* 0x000fe200078e0200 */
[----:B------:R-:W-:Y:S01]  /*a290*/  SHF.L.U32 R4, R6, 0x1f, RZ ;  /* 0x0000001f06047819 */ /* 0x000fe200000006ff */
[----:B-1----:R-:W-:Y:S06]  /*a2a0*/  @!P0 BRA `(.L_x_191) ;  /* 0x0000000400208947 */ /* 0x002fec0003800000 */
.L_x_205:
[----:B------:R-:W1:Y:S01]  /*a2b0*/  SYNCS.PHASECHK.TRANS64.TRYWAIT P0, [R9+URZ], R4 ;  /* 0x00000004090075a7 */ /* 0x000e62000800017f */
[----:B------:R-:W-:-:S05]  /*a2c0*/  VIADD R2, R7, 0x1 ;  /* 0x0000000107027836 */ /* 0x000fca0000000000 */
[----:B------:R-:W-:-:S04]  /*a2d0*/  ISETP.NE.AND P1, PT, R2, 0x5, PT ;  /* 0x000000050200780c */ /* 0x000fc80003f25270 */
[----:B------:R-:W-:Y:S02]  /*a2e0*/  SEL R3, RZ, 0x1, P1 ;  /* 0x00000001ff037807 */ /* 0x000fe40000800000 */
[----:B------:R-:W-:Y:S02]  /*a2f0*/  SEL R7, R2, RZ, P1 ;  /* 0x000000ff02077207 */ /* 0x000fe40000800000 */
[----:B------:R-:W-:-:S03]  /*a300*/  LOP3.LUT R11, R6, R3, RZ, 0x3c, !PT ;  /* 0x00000003060b7212 */ /* 0x000fc600078e3cff */
[----:B------:R-:W-:Y:S01]  /*a310*/  IMAD R6, R7, 0x8, R0 ;  /* 0x0000000807067824 */ /* 0x000fe200078e0200 */
[----:B0-----:R-:W-:Y:S01]  /*a320*/  SHF.L.U32 R5, R11, 0x1f, RZ ;  /* 0x0000001f0b057819 */ /* 0x001fe200000006ff */
[----:B-1----:R-:W-:Y:S06]  /*a330*/  @!P0 BRA `(.L_x_192) ;  /* 0x0000000400108947 */ /* 0x002fec0003800000 */
.L_x_206:
[----:B------:R-:W1:Y:S01]  /*a340*/  SYNCS.PHASECHK.TRANS64.TRYWAIT P0, [R6+URZ], R5 ;  /* 0x00000005060075a7 */ /* 0x000e62000800017f */
[----:B------:R-:W-:-:S05]  /*a350*/  VIADD R2, R7, 0x1 ;  /* 0x0000000107027836 */ /* 0x000fca0000000000 */
[----:B------:R-:W-:-:S04]  /*a360*/  ISETP.NE.AND P1, PT, R2, 0x5, PT ;  /* 0x000000050200780c */ /* 0x000fc80003f25270 */
[----:B0-----:R-:W-:Y:S02]  /*a370*/  SEL R4, RZ, 0x1, P1 ;  /* 0x00000001ff047807 */ /* 0x001fe40000800000 */
[----:B------:R-:W-:Y:S02]  /*a380*/  SEL R3, R2, RZ, P1 ;  /* 0x000000ff02037207 */ /* 0x000fe40000800000 */
[----:B------:R-:W-:Y:S01]  /*a390*/  LOP3.LUT R4, R11, R4, RZ, 0x3c, !PT ;  /* 0x000000040b047212 */ /* 0x000fe200078e3cff */
[----:B-1----:R-:W-:Y:S06]  /*a3a0*/  @!P0 BRA `(.L_x_193) ;  /* 0x0000000400088947 */ /* 0x002fec0003800000 */
.L_x_207:
[----:B------:R-:W-:Y:S01]  /*a3b0*/  IMAD R3, R3, 0x8, R0 ;  /* 0x0000000803037824 */ /* 0x000fe200078e0200 */
[----:B------:R-:W-:-:S07]  /*a3c0*/  SHF.L.U32 R0, R4, 0x1f, RZ ;  /* 0x0000001f04007819 */ /* 0x000fce00000006ff */
.L_x_194:
[----:B-1----:R1:W2:Y:S02]  /*a3d0*/  SYNCS.PHASECHK.TRANS64.TRYWAIT P0, [R3+URZ], R0 ;  /* 0x00000000030075a7 */ /* 0x0022a4000800017f */
[----:B--2---:R-:W-:Y:S05]  /*a3e0*/  @!P0 NANOSLEEP.SYNCS 0x989680 ;  /* 0x009896800000895d */ /* 0x004fea0003900000 */
[----:B------:R-:W2:Y:S02]  /*a3f0*/  @!P0 SYNCS.PHASECHK.TRANS64 P0, [R3+URZ], R0 ;  /* 0x00000000030085a7 */ /* 0x000ea4000800007f */
[----:B--2---:R-:W-:Y:S05]  /*a400*/  @!P0 BRA `(.L_x_194) ;  /* 0xfffffffc00f08947 */ /* 0x004fea000383ffff */
.L_x_188:
[----:B------:R-:W-:Y:S05]  /*a410*/  BSYNC B0 ;  /* 0x0000000000007941 */ /* 0x000fea0003800000 */
.L_x_187:
[----:B------:R-:W-:Y:S05]  /*a420*/  EXIT ;  /* 0x000000000000794d */ /* 0x000fea0003800000 */
.L_x_16:
[----:B------:R-:W-:Y:S02]  /*a430*/  IMAD.MOV.U32 R12, RZ, RZ, RZ ;  /* 0x000000ffff0c7224 */ /* 0x000fe400078e00ff */
[----:B------:R-:W-:Y:S02]  /*a440*/  IMAD.MOV.U32 R11, RZ, RZ, 0x1f ;  /* 0x0000001fff0b7424 */ /* 0x000fe400078e00ff */
[----:B------:R-:W-:-:S07]  /*a450*/  IMAD.MOV.U32 R15, RZ, RZ, -0x1 ;  /* 0xffffffffff0f7424 */ /* 0x000fce00078e00ff */
[----:B-----5:R-:W-:Y:S05]  /*a460*/  WARPSYNC.COLLECTIVE R15, `(.L_x_195) ;  /* 0x000000000f087348 */ /* 0x020fea0003c00000 */
[----:B------:R0:W1:Y:S02]  /*a470*/  SHFL.IDX P6, R14, R13, R12, R11 ;  /* 0x0000000c0d0e7389 */ /* 0x00006400000c000b */
[----:B01---5:R-:W-:Y:S01]  /*a480*/  ENDCOLLECTIVE ;  /* 0x000000000000791b */ /* 0x023fe20003800000 */
.L_x_195:
[----:B------:R-:W-:Y:S05]  /*a490*/  BRA `(.L_x_196) ;  /* 0xffffff6c00d87947 */ /* 0x000fea000383ffff */
.L_x_20:
[----:B-1----:R1:W2:Y:S02]  /*a4a0*/  SYNCS.PHASECHK.TRANS64.TRYWAIT P1, [R3+URZ], R0 ;  /* 0x00000000030075a7 */ /* 0x0022a4000802017f */
[----:B--2---:R-:W-:Y:S05]  /*a4b0*/  @!P1 NANOSLEEP.SYNCS 0x989680 ;  /* 0x009896800000995d */ /* 0x004fea0003900000 */
[----:B------:R-:W2:Y:S02]  /*a4c0*/  @!P1 SYNCS.PHASECHK.TRANS64 P1, [R3+URZ], R0 ;  /* 0x00000000030095a7 */ /* 0x000ea4000802007f */
[----:B--2---:R-:W-:Y:S05]  /*a4d0*/  @!P1 BRA `(.L_x_20) ;  /* 0xfffffffc00f09947 */ /* 0x004fea000383ffff */
[----:B------:R-:W-:Y:S05]  /*a4e0*/  BRA `(.L_x_19) ;  /* 0xffffff6c00f47947 */ /* 0x000fea000383ffff */
.L_x_25:
[----:B0-----:R0:W1:Y:S02]  /*a4f0*/  SYNCS.PHASECHK.TRANS64.TRYWAIT P1, [R2+URZ], R11 ;  /* 0x0000000b020075a7 */ /* 0x001064000802017f */
[----:B-1----:R-:W-:Y:S05]  /*a500*/  @!P1 NANOSLEEP.SYNCS 0x989680 ;  /* 0x009896800000995d */ /* 0x002fea0003900000 */
[----:B------:R-:W1:Y:S02]  /*a510*/  @!P1 SYNCS.PHASECHK.TRANS64 P1, [R2+URZ], R11 ;  /* 0x0000000b020095a7 */ /* 0x000e64000802007f */
[----:B-1----:R-:W-:Y:S05]  /*a520*/  @!P1 BRA `(.L_x_25) ;  /* 0xfffffffc00f09947 */ /* 0x002fea000383ffff */
[----:B------:R-:W-:Y:S05]  /*a530*/  BRA `(.L_x_24) ;  /* 0xffffff7400ac7947 */ /* 0x000fea000383ffff */
.L_x_33:
[----:B0-----:R0:W1:Y:S02]  /*a540*/  SYNCS.PHASECHK.TRANS64.TRYWAIT P1, [R12+URZ], R13 ;  /* 0x0000000d0c0075a7 */ /* 0x001064000802017f */
[----:B-1----:R-:W-:Y:S05]  /*a550*/  @!P1 NANOSLEEP.SYNCS 0x989680 ;  /* 0x009896800000995d */ /* 0x002fea0003900000 */
[----:B------:R-:W1:Y:S02]  /*a560*/  @!P1 SYNCS.PHASECHK.TRANS64 P1, [R12+URZ], R13 ;  /* 0x0000000d0c0095a7 */ /* 0x000e64000802007f */
[----:B-1----:R-:W-:Y:S05]  /*a570*/  @!P1 BRA `(.L_x_33) ;  /* 0xfffffffc00f09947 */ /* 0x002fea000383ffff */
[----:B------:R-:W-:Y:S05]  /*a580*/  BRA `(.L_x_32) ;  /* 0xffffff7c00887947 */ /* 0x000fea000383ffff */
.L_x_172:
[----:B------:R-:W-:Y:S01]  /*a590*/  BSSY B0, `(.L_x_197) ;  /* 0x0000006000007945 */ /* 0x000fe20003800000 */
[----:B------:R-:W-:-:S07]  /*a5a0*/  IMAD.MOV.U32 R15, RZ, RZ, -0x1 ;  /* 0xffffffffff0f7424 */ /* 0x000fce00078e00ff */
[----:B-1----:R-:W-:Y:S05]  /*a5b0*/  WARPSYNC.COLLECTIVE R15, `(.L_x_198) ;  /* 0x000000000f0c7348 */ /* 0x002fea0003c00000 */
[----:B------:R-:W-:Y:S02]  /*a5c0*/  ELECT P6, UR62, PT ;  /* 0x00000000003e782f */ /* 0x000fe400038c0000 */
[----:B------:R-:W-:Y:S01]  /*a5d0*/  MOV R14, UR62 ;  /* 0x0000003e000e7c02 */ /* 0x000fe20008000f00 */
[----:B-1----:R-:W-:Y:S10]  /*a5e0*/  ENDCOLLECTIVE ;  /* 0x000000000000791b */ /* 0x002ff40003800000 */
.L_x_198:
[----:B------:R-:W-:Y:S05]  /*a5f0*/  BSYNC B0 ;  /* 0x0000000000007941 */ /* 0x000fea0003800000 */
.L_x_197:
[----:B------:R-:W-:Y:S05]  /*a600*/  BRA `(.L_x_199) ;  /* 0xffffffe0006c7947 */ /* 0x000fea000383ffff */
.L_x_177:
[----:B0-----:R0:W1:Y:S02]  /*a610*/  SYNCS.PHASECHK.TRANS64.TRYWAIT P0, [R36+URZ+0x28], R37 ;  /* 0x00002825240075a7 */ /* 0x001064000800017f */
[----:B-1----:R-:W-:Y:S05]  /*a620*/  @!P0 NANOSLEEP.SYNCS 0x989680 ;  /* 0x009896800000895d */ /* 0x002fea0003900000 */
[----:B------:R-:W1:Y:S02]  /*a630*/  @!P0 SYNCS.PHASECHK.TRANS64 P0, [R36+URZ+0x28], R37 ;  /* 0x00002825240085a7 */ /* 0x000e64000800007f */
[----:B-1----:R-:W-:Y:S05]  /*a640*/  @!P0 BRA `(.L_x_177) ;  /* 0xfffffffc00f08947 */ /* 0x002fea000383ffff */
[----:B------:R-:W-:Y:S05]  /*a650*/  BRA `(.L_x_200) ;  /* 0xffffffe400cc7947 */ /* 0x000fea000383ffff */
.L_x_186:
[----:B------:R-:W-:Y:S01]  /*a660*/  BSSY B0, `(.L_x_201) ;  /* 0x0000006000007945 */ /* 0x000fe20003800000 */
[----:B------:R-:W-:-:S07]  /*a670*/  IMAD.MOV.U32 R15, RZ, RZ, -0x1 ;  /* 0xffffffffff0f7424 */ /* 0x000fce00078e00ff */
[----:B-1----:R-:W-:Y:S05]  /*a680*/  WARPSYNC.COLLECTIVE R15, `(.L_x_202) ;  /* 0x000000000f0c7348 */ /* 0x002fea0003c00000 */
[----:B------:R-:W-:Y:S02]  /*a690*/  ELECT P6, UR62, PT ;  /* 0x00000000003e782f */ /* 0x000fe400038c0000 */
[----:B------:R-:W-:Y:S01]  /*a6a0*/  MOV R14, UR62 ;  /* 0x0000003e000e7c02 */ /* 0x000fe20008000f00 */
[----:B-1----:R-:W-:Y:S10]  /*a6b0*/  ENDCOLLECTIVE ;  /* 0x000000000000791b */ /* 0x002ff40003800000 */
.L_x_202:
[----:B------:R-:W-:Y:S05]  /*a6c0*/  BSYNC B0 ;  /* 0x0000000000007941 */ /* 0x000fea0003800000 */
.L_x_201:
[----:B------:R-:W-:Y:S05]  /*a6d0*/  BRA `(.L_x_203) ;  /* 0xfffffff800707947 */ /* 0x000fea000383ffff */
.L_x_190:
[----:B0-----:R0:W1:Y:S02]  /*a6e0*/  SYNCS.PHASECHK.TRANS64.TRYWAIT P0, [R7+URZ], R4 ;  /* 0x00000004070075a7 */ /* 0x001064000800017f */
[----:B-1----:R-:W-:Y:S05]  /*a6f0*/  @!P0 NANOSLEEP.SYNCS 0x989680 ;  /* 0x009896800000895d */ /* 0x002fea0003900000 */
[----:B------:R-:W1:Y:S02]  /*a700*/  @!P0 SYNCS.PHASECHK.TRANS64 P0, [R7+URZ], R4 ;  /* 0x00000004070085a7 */ /* 0x000e64000800007f */
[----:B-1----:R-:W-:Y:S05]  /*a710*/  @!P0 BRA `(.L_x_190) ;  /* 0xfffffffc00f08947 */ /* 0x002fea000383ffff */
[----:B------:R-:W-:Y:S05]  /*a720*/  BRA `(.L_x_204) ;  /* 0xfffffff800bc7947 */ /* 0x000fea000383ffff */
.L_x_191:
[----:B0-----:R0:W1:Y:S02]  /*a730*/  SYNCS.PHASECHK.TRANS64.TRYWAIT P0, [R8+URZ], R5 ;  /* 0x00000005080075a7 */ /* 0x001064000800017f */
[----:B-1----:R-:W-:Y:S05]  /*a740*/  @!P0 NANOSLEEP.SYNCS 0x989680 ;  /* 0x009896800000895d */ /* 0x002fea0003900000 */
[----:B------:R-:W1:Y:S02]  /*a750*/  @!P0 SYNCS.PHASECHK.TRANS64 P0, [R8+URZ], R5 ;  /* 0x00000005080085a7 */ /* 0x000e64000800007f */
[----:B-1----:R-:W-:Y:S05]  /*a760*/  @!P0 BRA `(.L_x_191) ;  /* 0xfffffffc00f08947 */ /* 0x002fea000383ffff */
[----:B------:R-:W-:Y:S05]  /*a770*/  BRA `(.L_x_205) ;  /* 0xfffffff800cc7947 */ /* 0x000fea000383ffff */
.L_x_192:
[----:B0-----:R0:W1:Y:S02]  /*a780*/  SYNCS.PHASECHK.TRANS64.TRYWAIT P0, [R9+URZ], R4 ;  /* 0x00000004090075a7 */ /* 0x001064000800017f */
[----:B-1----:R-:W-:Y:S05]  /*a790*/  @!P0 NANOSLEEP.SYNCS 0x989680 ;  /* 0x009896800000895d */ /* 0x002fea0003900000 */
[----:B------:R-:W1:Y:S02]  /*a7a0*/  @!P0 SYNCS.PHASECHK.TRANS64 P0, [R9+URZ], R4 ;  /* 0x00000004090085a7 */ /* 0x000e64000800007f */
[----:B-1----:R-:W-:Y:S05]  /*a7b0*/  @!P0 BRA `(.L_x_192) ;  /* 0xfffffffc00f08947 */ /* 0x002fea000383ffff */
[----:B------:R-:W-:Y:S05]  /*a7c0*/  BRA `(.L_x_206) ;  /* 0xfffffff800dc7947 */ /* 0x000fea000383ffff */
.L_x_193:
[----:B0-----:R0:W1:Y:S02]  /*a7d0*/  SYNCS.PHASECHK.TRANS64.TRYWAIT P0, [R6+URZ], R5 ;  /* 0x00000005060075a7 */ /* 0x001064000800017f */
[----:B-1----:R-:W-:Y:S05]  /*a7e0*/  @!P0 NANOSLEEP.SYNCS 0x989680 ;  /* 0x009896800000895d */ /* 0x002fea0003900000 */
[----:B------:R-:W1:Y:S02]  /*a7f0*/  @!P0 SYNCS.PHASECHK.TRANS64 P0, [R6+URZ], R5 ;  /* 0x00000005060085a7 */ /* 0x000e64000800007f */
[----:B-1----:R-:W-:Y:S05]  /*a800*/  @!P0 BRA `(.L_x_193) ;  /* 0xfffffffc00f08947 */ /* 0x002fea000383ffff */
[----:B------:R-:W-:Y:S05]  /*a810*/  BRA `(.L_x_207) ;  /* 0xfffffff800e47947 */ /* 0x000fea000383ffff */
.L_x_208:
[----:B------:R-:W-:-:S00]  /*a820*/  BRA `(.L_x_208) ;  /* 0xfffffffc00fc7947 */ /* 0x000fc0000383ffff */
[----:B------:R-:W-:-:S00]  /*a830*/  NOP ;  /* 0x0000000000007918 */ /* 0x000fc00000000000 */
        /* <DEDUP_REMOVED lines=12> */
.L_x_209:


//--------------------- .nv.global.init           --------------------------
	.section	.nv.global.init,"aw",@progbits
.nv.global.init:
	.type		$str$24,@object
	.size		$str$24,($str$25 - $str$24)
$str$24:
        /*0000*/ 	.byte	0x28, 0x61, 0x64, 0x64, 0x72, 0x65, 0x73, 0x73, 0x20, 0x26, 0x20, 0x6d, 0x61, 0x73, 0x6b, 0x29
        /*0010*/ 	.byte	0x20, 0x3d, 0x3d, 0x20, 0x30, 0x00
	.type		$str$25,@object
	.size		$str$25,(__unnamed_1 - $str$25)
$str$25:
        /*0016*/ 	.byte	0x2f, 0x74, 0x6d, 0x70, 0x2f, 0x63, 0x75, 0x74, 0x6c, 0x61, 0x73, 0x73, 0x5f, 0x73, 0x77, 0x65
        /*0026*/ 	.byte	0x65, 0x70, 0x5f, 0x73, 0x72, 0x63, 0x2f, 0x69, 0x6e, 0x63, 0x6c, 0x75, 0x64, 0x65, 0x2f, 0x63
        /*0036*/ 	.byte	0x75, 0x74, 0x65, 0x2f, 0x70, 0x6f, 0x69, 0x6e, 0x74, 0x65, 0x72, 0x5f, 0x66, 0x6c, 0x61, 0x67
        /*0046*/ 	.byte	0x67, 0x65, 0x64, 0x2e, 0x68, 0x70, 0x70, 0x00
	.type		__unnamed_1,@object
	.size		__unnamed_1,(__unnamed_2 - __unnamed_1)
__unnamed_1:
        /* <DEDUP_REMOVED lines=28> */
        /*020e*/ 	.byte	0x38, 0x31, 0x39, 0x32, 0x3e, 0x3e, 0x3e, 0x3e, 0x3e, 0x20, 0x26, 0x5d, 0x00
	.type		__unnamed_2,@object
	.size		__unnamed_2,(.L_1 - __unnamed_2)
__unnamed_2:
        /* <DEDUP_REMOVED lines=29> */
.L_1:


//--------------------- .nv.shared._ZN7cutlass13device_kernelINS_4gemm6kernel13GemmUniversalIN4cute5tupleIJiiiiEEENS1_10collective13CollectiveMmaINS1_39MainloopSm90TmaGmmaRmemAWarpSpecializedILi5ENS5_IJNS4_1CILi1EEESB_SB_EEENS1_35KernelTmaWarpSpecializedCooperativeEEENS5_IJNSA_ILi256EEENSA_ILi64EEENSA_ILi32EEEEEEfNS5_IJlSB_lEEEfNS5_IJSB_llEEENS4_8TiledMMAINS4_8MMA_AtomIJNS4_4SM904GMMA29MMA_64x64x8_F32TF32TF32_RS_TNILNSO_7ScaleInE1ELSQ_1EEEEEENS4_6LayoutINS5_IJNSA_ILi2EEESB_SB_EEENS5_IJSB_NSA_ILi0EEESW_EEEEENS5_IJNS4_10UnderscoreESZ_SZ_EEEEENS4_13SM90_TMA_LOADENS4_14ComposedLayoutINS4_7SwizzleILi3ELi4ELi3EEENS4_18smem_ptr_flag_bitsILi32EEENST_INS5_IJNSA_ILi8EEESH_EEENS5_IJSH_SB_EEEEEEEvNS4_8identityES12_NS13_INS14_ILi1ELi4ELi3EEES17_NST_INS5_IJS18_S18_EEENS5_IJSB_S18_EEEEEEENS4_9Copy_AtomIJNS4_39AutoVectorizingCopyWithAssumedAlignmentILi128EEEfEEES1D_EENS_8epilogue10collective6detail29Sm90TmaWarpSpecializedAdapterINS1P_15DefaultEpilogueINS_10tfloat32_tESJ_SJ_NS1O_6thread17LinearCombinationIS1T_Li1EffLNS1U_9ScaleType4KindE0ELNS_15FloatRoundStyleE2ES1T_EENS1_15EpilogueDefaultEEEEEvvEEEEvNT_6ParamsE --------------------------
	.section	.nv.shared._ZN7cutlass13device_kernelINS_4gemm6kernel13GemmUniversalIN4cute5tupleIJiiiiEEENS1_10collective13CollectiveMmaINS1_39MainloopSm90TmaGmmaRmemAWarpSpecializedILi5ENS5_IJNS4_1CILi1EEESB_SB_EEENS1_35KernelTmaWarpSpecializedCooperativeEEENS5_IJNSA_ILi256EEENSA_ILi64EEENSA_ILi32EEEEEEfNS5_IJlSB_lEEEfNS5_IJSB_llEEENS4_8TiledMMAINS4_8MMA_AtomIJNS4_4SM904GMMA29MMA_64x64x8_F32TF32TF32_RS_TNILNSO_7ScaleInE1ELSQ_1EEEEEENS4_6LayoutINS5_IJNSA_ILi2EEESB_SB_EEENS5_IJSB_NSA_ILi0EEESW_EEEEENS5_IJNS4_10UnderscoreESZ_SZ_EEEEENS4_13SM90_TMA_LOADENS4_14ComposedLayoutINS4_7SwizzleILi3ELi4ELi3EEENS4_18smem_ptr_flag_bitsILi32EEENST_INS5_IJNSA_ILi8EEESH_EEENS5_IJSH_SB_EEEEEEEvNS4_8identityES12_NS13_INS14_ILi1ELi4ELi3EEES17_NST_INS5_IJS18_S18_EEENS5_IJSB_S18_EEEEEEENS4_9Copy_AtomIJNS4_39AutoVectorizingCopyWithAssumedAlignmentILi128EEEfEEES1D_EENS_8epilogue10collective6detail29Sm90TmaWarpSpecializedAdapterINS1P_15DefaultEpilogueINS_10tfloat32_tESJ_SJ_NS1O_6thread17LinearCombinationIS1T_Li1EffLNS1U_9ScaleType4KindE0ELNS_15FloatRoundStyleE2ES1T_EENS1_15EpilogueDefaultEEEEEvvEEEEvNT_6ParamsE,"aw",@nobits
	.sectionflags	@""
	.align	16
	.zero		1024


//--------------------- .nv.shared.reserved.0     --------------------------
	.section	.nv.shared.reserved.0,"aw",@nobits
	.weak		__nv_reservedSMEM_offset_0_alias
	.size		__nv_reservedSMEM_offset_0_alias, 0, 0
	.other		__nv_reservedSMEM_offset_0_alias,@"STO_CUDA_RESERVED_SHARED STV_DEFAULT"
__nv_reservedSMEM_offset_0_alias:
	.zero		0


//--------------------- .nv.global                --------------------------
	.section	.nv.global,"aw",@nobits
.nv.global:
	.type		_ZN39_INTERNAL_c7772f96_4_k_cu_8f621ac7_31234cute1_E,@object
	.size		_ZN39_INTERNAL_c7772f96_4_k_cu_8f621ac7_31234cute1_E,(_ZN39_INTERNAL_c7772f96_4_k_cu_8f621ac7_31234cuda3std3__45__cpo6cbeginE - _ZN39_INTERNAL_c7772f96_4_k_cu_8f621ac7_31234cute1_E)
_ZN39_INTERNAL_c7772f96_4_k_cu_8f621ac7_31234cute1_E:
	.zero		1
	.type		_ZN39_INTERNAL_c7772f96_4_k_cu_8f621ac7_31234cuda3std3__45__cpo6cbeginE,@object
	.size		_ZN39_INTERNAL_c7772f96_4_k_cu_8f621ac7_31234cuda3std3__45__cpo6cbeginE,(_ZN39_INTERNAL_c7772f96_4_k_cu_8f621ac7_31234cuda3std3__48in_placeE - _ZN39_INTERNAL_c7772f96_4_k_cu_8f621ac7_31234cuda3std3__45__cpo6cbeginE)
_ZN39_INTERNAL_c7772f96_4_k_cu_8f621ac7_31234cuda3std3__45__cpo6cbeginE:
	.zero		1
	.type		_ZN39_INTERNAL_c7772f96_4_k_cu_8f621ac7_31234cuda3std3__48in_placeE,@object
	.size		_ZN39_INTERNAL_c7772f96_4_k_cu_8f621ac7_31234cuda3std3__48in_placeE,(_ZN39_INTERNAL_c7772f96_4_k_cu_8f621ac7_31234cuda3std6ranges3__45__cpo9iter_moveE - _ZN39_INTERNAL_c7772f96_4_k_cu_8f621ac7_31234cuda3std3__48in_placeE)
_ZN39_INTERNAL_c7772f96_4_k_cu_8f621ac7_31234cuda3std3__48in_placeE:
	.zero		1
	.type		_ZN39_INTERNAL_c7772f96_4_k_cu_8f621ac7_31234cuda3std6ranges3__45__cpo9iter_moveE,@object
	.size		_ZN39_INTERNAL_c7772f96_4_k_cu_8f621ac7_31234cuda3std6ranges3__45__cpo9iter_moveE,(_ZN39_INTERNAL_c7772f96_4_k_cu_8f621ac7_31234cuda3std3__45__cpo5beginE - _ZN39_INTERNAL_c7772f96_4_k_cu_8f621ac7_31234cuda3std6ranges3__45__cpo9iter_moveE)
_ZN39_INTERNAL_c7772f96_4_k_cu_8f621ac7_31234cuda3std6ranges3__45__cpo9iter_moveE:
	.zero		1
	.type		_ZN39_INTERNAL_c7772f96_4_k_cu_8f621ac7_31234cuda3std3__45__cpo5beginE,@object
	.size		_ZN39_INTERNAL_c7772f96_4_k_cu_8f621ac7_31234cuda3std3__45__cpo5beginE,(_ZN39_INTERNAL_c7772f96_4_k_cu_8f621ac7_31234cuda3std3__441_GLOBAL__N__c7772f96_4_k_cu_8f621ac7_31236ignoreE - _ZN39_INTERNAL_c7772f96_4_k_cu_8f621ac7_31234cuda3std3__45__cpo5beginE)
_ZN39_INTERNAL_c7772f96_4_k_cu_8f621ac7_31234cuda3std3__45__cpo5beginE:
	.zero		1
	.type		_ZN39_INTERNAL_c7772f96_4_k_cu_8f621ac7_31234cuda3std3__441_GLOBAL__N__c7772f96_4_k_cu_8f621ac7_31236ignoreE,@object
	.size		_ZN39_INTERNAL_c7772f96_4_k_cu_8f621ac7_31234cuda3std3__441_GLOBAL__N__c7772f96_4_k_cu_8f621ac7_31236ignoreE,(_ZN39_INTERNAL_c7772f96_4_k_cu_8f621ac7_31234cute7productE - _ZN39_INTERNAL_c7772f96_4_k_cu_8f621ac7_31234cuda3std3__441_GLOBAL__N__c7772f96_4_k_cu_8f621ac7_31236ignoreE)
_ZN39_INTERNAL_c7772f96_4_k_cu_8f621ac7_31234cuda3std3__441_GLOBAL__N__c7772f96_4_k_cu_8f621ac7_31236ignoreE:
	.zero		1
	.type		_ZN39_INTERNAL_c7772f96_4_k_cu_8f621ac7_31234cute7productE,@object
	.size		_ZN39_INTERNAL_c7772f96_4_k_cu_8f621ac7_31234cute7productE,(_ZN39_INTERNAL_c7772f96_4_k_cu_8f621ac7_31234cuda3std3__45__cpo3endE - _ZN39_INTERNAL_c7772f96_4_k_cu_8f621ac7_31234cute7productE)
_ZN39_INTERNAL_c7772f96_4_k_cu_8f621ac7_31234cute7productE:
	.zero		1
	.type		_ZN39_INTERNAL_c7772f96_4_k_cu_8f621ac7_31234cuda3std3__45__cpo3endE,@object
	.size		_ZN39_INTERNAL_c7772f96_4_k_cu_8f621ac7_31234cuda3std3__45__cpo3endE,(_ZN39_INTERNAL_c7772f96_4_k_cu_8f621ac7_31234cuda3std3__419piecewise_constructE - _ZN39_INTERNAL_c7772f96_4_k_cu_8f621ac7_31234cuda3std3__45__cpo3endE)
_ZN39_INTERNAL_c7772f96_4_k_cu_8f621ac7_31234cuda3std3__45__cpo3endE:
	.zero		1
	.type		_ZN39_INTERNAL_c7772f96_4_k_cu_8f621ac7_31234cuda3std3__419piecewise_constructE,@object
	.size		_ZN39_INTERNAL_c7772f96_4_k_cu_8f621ac7_31234cuda3std3__419piecewise_constructE,(_ZN39_INTERNAL_c7772f96_4_k_cu_8f621ac7_31234cuda3std3__45__cpo4cendE - _ZN39_INTERNAL_c7772f96_4_k_cu_8f621ac7_31234cuda3std3__419piecewise_constructE)
_ZN39_INTERNAL_c7772f96_4_k_cu_8f621ac7_31234cuda3std3__419piecewise_constructE:
	.zero		1
	.type		_ZN39_INTERNAL_c7772f96_4_k_cu_8f621ac7_31234cuda3std3__45__cpo4cendE,@object
	.size		_ZN39_INTERNAL_c7772f96_4_k_cu_8f621ac7_31234cuda3std3__45__cpo4cendE,(_ZN39_INTERNAL_c7772f96_4_k_cu_8f621ac7_31234cuda3std6ranges3__45__cpo4swapE - _ZN39_INTERNAL_c7772f96_4_k_cu_8f621ac7_31234cuda3std3__45__cpo4cendE)
_ZN39_INTERNAL_c7772f96_4_k_cu_8f621ac7_31234cuda3std3__45__cpo4cendE:
	.zero		1
	.type		_ZN39_INTERNAL_c7772f96_4_k_cu_8f621ac7_31234cuda3std6ranges3__45__cpo4swapE,@object
	.size		_ZN39_INTERNAL_c7772f96_4_k_cu_8f621ac7_31234cuda3std6ranges3__45__cpo4swapE,(.L_9 - _ZN39_INTERNAL_c7772f96_4_k_cu_8f621ac7_31234cuda3std6ranges3__45__cpo4swapE)
_ZN39_INTERNAL_c7772f96_4_k_cu_8f621ac7_31234cuda3std6ranges3__45__cpo4swapE:
	.zero		1
.L_9:


//--------------------- .nv.constant0._ZN7cutlass13device_kernelINS_4gemm6kernel13GemmUniversalIN4cute5tupleIJiiiiEEENS1_10collective13CollectiveMmaINS1_39MainloopSm90TmaGmmaRmemAWarpSpecializedILi5ENS5_IJNS4_1CILi1EEESB_SB_EEENS1_35KernelTmaWarpSpecializedCooperativeEEENS5_IJNSA_ILi256EEENSA_ILi64EEENSA_ILi32EEEEEEfNS5_IJlSB_lEEEfNS5_IJSB_llEEENS4_8TiledMMAINS4_8MMA_AtomIJNS4_4SM904GMMA29MMA_64x64x8_F32TF32TF32_RS_TNILNSO_7ScaleInE1ELSQ_1EEEEEENS4_6LayoutINS5_IJNSA_ILi2EEESB_SB_EEENS5_IJSB_NSA_ILi0EEESW_EEEEENS5_IJNS4_10UnderscoreESZ_SZ_EEEEENS4_13SM90_TMA_LOADENS4_14ComposedLayoutINS4_7SwizzleILi3ELi4ELi3EEENS4_18smem_ptr_flag_bitsILi32EEENST_INS5_IJNSA_ILi8EEESH_EEENS5_IJSH_SB_EEEEEEEvNS4_8identityES12_NS13_INS14_ILi1ELi4ELi3EEES17_NST_INS5_IJS18_S18_EEENS5_IJSB_S18_EEEEEEENS4_9Copy_AtomIJNS4_39AutoVectorizingCopyWithAssumedAlignmentILi128EEEfEEES1D_EENS_8epilogue10collective6detail29Sm90TmaWarpSpecializedAdapterINS1P_15DefaultEpilogueINS_10tfloat32_tESJ_SJ_NS1O_6thread17LinearCombinationIS1T_Li1EffLNS1U_9ScaleType4KindE0ELNS_15FloatRoundStyleE2ES1T_EENS1_15EpilogueDefaultEEEEEvvEEEEvNT_6ParamsE --------------------------
	.section	.nv.constant0._ZN7cutlass13device_kernelINS_4gemm6kernel13GemmUniversalIN4cute5tupleIJiiiiEEENS1_10collective13CollectiveMmaINS1_39MainloopSm90TmaGmmaRmemAWarpSpecializedILi5ENS5_IJNS4_1CILi1EEESB_SB_EEENS1_35KernelTmaWarpSpecializedCooperativeEEENS5_IJNSA_ILi256EEENSA_ILi64EEENSA_ILi32EEEEEEfNS5_IJlSB_lEEEfNS5_IJSB_llEEENS4_8TiledMMAINS4_8MMA_AtomIJNS4_4SM904GMMA29MMA_64x64x8_F32TF32TF32_RS_TNILNSO_7ScaleInE1ELSQ_1EEEEEENS4_6LayoutINS5_IJNSA_ILi2EEESB_SB_EEENS5_IJSB_NSA_ILi0EEESW_EEEEENS5_IJNS4_10UnderscoreESZ_SZ_EEEEENS4_13SM90_TMA_LOADENS4_14ComposedLayoutINS4_7SwizzleILi3ELi4ELi3EEENS4_18smem_ptr_flag_bitsILi32EEENST_INS5_IJNSA_ILi8EEESH_EEENS5_IJSH_SB_EEEEEEEvNS4_8identityES12_NS13_INS14_ILi1ELi4ELi3EEES17_NST_INS5_IJS18_S18_EEENS5_IJSB_S18_EEEEEEENS4_9Copy_AtomIJNS4_39AutoVectorizingCopyWithAssumedAlignmentILi128EEEfEEES1D_EENS_8epilogue10collective6detail29Sm90TmaWarpSpecializedAdapterINS1P_15DefaultEpilogueINS_10tfloat32_tESJ_SJ_NS1O_6thread17LinearCombinationIS1T_Li1EffLNS1U_9ScaleType4KindE0ELNS_15FloatRoundStyleE2ES1T_EENS1_15EpilogueDefaultEEEEEvvEEEEvNT_6ParamsE,"a",@progbits
	.sectionflags	@""
	.align	4
.nv.constant0._ZN7cutlass13device_kernelINS_4gemm6kernel13GemmUniversalIN4cute5tupleIJiiiiEEENS1_10collective13CollectiveMmaINS1_39MainloopSm90TmaGmmaRmemAWarpSpecializedILi5ENS5_IJNS4_1CILi1EEESB_SB_EEENS1_35KernelTmaWarpSpecializedCooperativeEEENS5_IJNSA_ILi256EEENSA_ILi64EEENSA_ILi32EEEEEEfNS5_IJlSB_lEEEfNS5_IJSB_llEEENS4_8TiledMMAINS4_8MMA_AtomIJNS4_4SM904GMMA29MMA_64x64x8_F32TF32TF32_RS_TNILNSO_7ScaleInE1ELSQ_1EEEEEENS4_6LayoutINS5_IJNSA_ILi2EEESB_SB_EEENS5_IJSB_NSA_ILi0EEESW_EEEEENS5_IJNS4_10UnderscoreESZ_SZ_EEEEENS4_13SM90_TMA_LOADENS4_14ComposedLayoutINS4_7SwizzleILi3ELi4ELi3EEENS4_18smem_ptr_flag_bitsILi32EEENST_INS5_IJNSA_ILi8EEESH_EEENS5_IJSH_SB_EEEEEEEvNS4_8identityES12_NS13_INS14_ILi1ELi4ELi3EEES17_NST_INS5_IJS18_S18_EEENS5_IJSB_S18_EEEEEEENS4_9Copy_AtomIJNS4_39AutoVectorizingCopyWithAssumedAlignmentILi128EEEfEEES1D_EENS_8epilogue10collective6detail29Sm90TmaWarpSpecializedAdapterINS1P_15DefaultEpilogueINS_10tfloat32_tESJ_SJ_NS1O_6thread17LinearCombinationIS1T_Li1EffLNS1U_9ScaleType4KindE0ELNS_15FloatRoundStyleE2ES1T_EENS1_15EpilogueDefaultEEEEEvvEEEEvNT_6ParamsE:
	.zero		1664


//--------------------- SYMBOLS --------------------------

	.type		.nv.reservedSmem.offset0,@object
	.size		.nv.reservedSmem.offset0,0x4
	.type		__assertfail,@function
